//
// Generated by NVIDIA NVVM Compiler
//
// Compiler Build ID: CL-36424714
// Cuda compilation tools, release 13.0, V13.0.88
// Based on NVVM 20.0.0
//

.version 9.0
.target sm_100
.address_size 64

	// .globl	edcf_compute_dist_f32

.visible .entry edcf_compute_dist_f32(
	.param .u64 .ptr .align 1 edcf_compute_dist_f32_param_0,
	.param .u32 edcf_compute_dist_f32_param_1,
	.param .u32 edcf_compute_dist_f32_param_2,
	.param .u32 edcf_compute_dist_f32_param_3,
	.param .u64 .ptr .align 1 edcf_compute_dist_f32_param_4
)
{
	.reg .pred 	%p<16>;
	.reg .b32 	%r<53>;
	.reg .b32 	%f<116>;
	.reg .b64 	%rd<27>;

	ld.param.u64 	%rd8, [edcf_compute_dist_f32_param_0];
	ld.param.u32 	%r25, [edcf_compute_dist_f32_param_1];
	ld.param.u32 	%r26, [edcf_compute_dist_f32_param_2];
	ld.param.u32 	%r27, [edcf_compute_dist_f32_param_3];
	ld.param.u64 	%rd9, [edcf_compute_dist_f32_param_4];
	cvta.to.global.u64 	%rd1, %rd9;
	cvta.to.global.u64 	%rd2, %rd8;
	mov.u32 	%r28, %ctaid.x;
	mov.u32 	%r29, %ntid.x;
	mov.u32 	%r30, %tid.x;
	mad.lo.s32 	%r46, %r28, %r29, %r30;
	mov.u32 	%r31, %nctaid.x;
	mul.lo.s32 	%r2, %r29, %r31;
	add.s32 	%r3, %r27, %r26;
	setp.ge.s32 	%p1, %r46, %r25;
	@%p1 bra 	$L__BB0_25;
	setp.gt.s32 	%p2, %r26, 1;
	@%p2 bra 	$L__BB0_2;
	bra.uni 	$L__BB0_21;
$L__BB0_2:
	add.s32 	%r34, %r26, -1;
	add.s32 	%r4, %r26, -2;
	add.s32 	%r35, %r26, 15;
	and.b32  	%r36, %r35, 15;
	add.s32 	%r5, %r36, -1;
	add.s32 	%r37, %r26, 7;
	and.b32  	%r38, %r37, 7;
	add.s32 	%r6, %r38, -1;
	and.b32  	%r7, %r34, 15;
	and.b32  	%r8, %r35, 7;
	and.b32  	%r9, %r37, 3;
	and.b32  	%r39, %r34, -16;
	neg.s32 	%r10, %r39;
	add.s64 	%rd3, %rd2, -32;
$L__BB0_3:
	setp.lt.s32 	%p5, %r46, %r3;
	@%p5 bra 	$L__BB0_19;
	setp.lt.u32 	%p6, %r4, 15;
	mul.wide.s32 	%rd14, %r46, 4;
	add.s64 	%rd15, %rd2, %rd14;
	ld.global.nc.f32 	%f1, [%rd15];
	mov.f32 	%f115, 0f00000000;
	mov.b32 	%r50, 1;
	@%p6 bra 	$L__BB0_8;
	add.s64 	%rd26, %rd3, %rd14;
	mov.f32 	%f115, 0f00000000;
	mov.b32 	%r47, 0;
	mov.u32 	%r48, %r10;
$L__BB0_6:
	.pragma "nounroll";
	ld.global.nc.f32 	%f19, [%rd26+28];
	sub.f32 	%f20, %f1, %f19;
	fma.rn.f32 	%f21, %f20, %f20, %f115;
	ld.global.nc.f32 	%f22, [%rd26+24];
	sub.f32 	%f23, %f1, %f22;
	fma.rn.f32 	%f24, %f23, %f23, %f21;
	ld.global.nc.f32 	%f25, [%rd26+20];
	sub.f32 	%f26, %f1, %f25;
	fma.rn.f32 	%f27, %f26, %f26, %f24;
	ld.global.nc.f32 	%f28, [%rd26+16];
	sub.f32 	%f29, %f1, %f28;
	fma.rn.f32 	%f30, %f29, %f29, %f27;
	ld.global.nc.f32 	%f31, [%rd26+12];
	sub.f32 	%f32, %f1, %f31;
	fma.rn.f32 	%f33, %f32, %f32, %f30;
	ld.global.nc.f32 	%f34, [%rd26+8];
	sub.f32 	%f35, %f1, %f34;
	fma.rn.f32 	%f36, %f35, %f35, %f33;
	ld.global.nc.f32 	%f37, [%rd26+4];
	sub.f32 	%f38, %f1, %f37;
	fma.rn.f32 	%f39, %f38, %f38, %f36;
	ld.global.nc.f32 	%f40, [%rd26];
	sub.f32 	%f41, %f1, %f40;
	fma.rn.f32 	%f42, %f41, %f41, %f39;
	ld.global.nc.f32 	%f43, [%rd26+-4];
	sub.f32 	%f44, %f1, %f43;
	fma.rn.f32 	%f45, %f44, %f44, %f42;
	ld.global.nc.f32 	%f46, [%rd26+-8];
	sub.f32 	%f47, %f1, %f46;
	fma.rn.f32 	%f48, %f47, %f47, %f45;
	ld.global.nc.f32 	%f49, [%rd26+-12];
	sub.f32 	%f50, %f1, %f49;
	fma.rn.f32 	%f51, %f50, %f50, %f48;
	ld.global.nc.f32 	%f52, [%rd26+-16];
	sub.f32 	%f53, %f1, %f52;
	fma.rn.f32 	%f54, %f53, %f53, %f51;
	ld.global.nc.f32 	%f55, [%rd26+-20];
	sub.f32 	%f56, %f1, %f55;
	fma.rn.f32 	%f57, %f56, %f56, %f54;
	ld.global.nc.f32 	%f58, [%rd26+-24];
	sub.f32 	%f59, %f1, %f58;
	fma.rn.f32 	%f60, %f59, %f59, %f57;
	ld.global.nc.f32 	%f61, [%rd26+-28];
	sub.f32 	%f62, %f1, %f61;
	fma.rn.f32 	%f63, %f62, %f62, %f60;
	ld.global.nc.f32 	%f64, [%rd26+-32];
	sub.f32 	%f65, %f1, %f64;
	fma.rn.f32 	%f115, %f65, %f65, %f63;
	add.s32 	%r48, %r48, 16;
	add.s32 	%r47, %r47, 16;
	add.s64 	%rd26, %rd26, -64;
	setp.eq.s32 	%p7, %r48, 0;
	@%p7 bra 	$L__BB0_7;
	bra.uni 	$L__BB0_6;
$L__BB0_7:
	add.s32 	%r50, %r47, 1;
$L__BB0_8:
	setp.eq.s32 	%p8, %r7, 0;
	@%p8 bra 	$L__BB0_18;
	setp.lt.u32 	%p9, %r5, 7;
	@%p9 bra 	$L__BB0_11;
	sub.s32 	%r42, %r46, %r50;
	mul.wide.s32 	%rd17, %r42, 4;
	add.s64 	%rd18, %rd2, %rd17;
	ld.global.nc.f32 	%f67, [%rd18];
	sub.f32 	%f68, %f1, %f67;
	fma.rn.f32 	%f69, %f68, %f68, %f115;
	ld.global.nc.f32 	%f70, [%rd18+-4];
	sub.f32 	%f71, %f1, %f70;
	fma.rn.f32 	%f72, %f71, %f71, %f69;
	ld.global.nc.f32 	%f73, [%rd18+-8];
	sub.f32 	%f74, %f1, %f73;
	fma.rn.f32 	%f75, %f74, %f74, %f72;
	ld.global.nc.f32 	%f76, [%rd18+-12];
	sub.f32 	%f77, %f1, %f76;
	fma.rn.f32 	%f78, %f77, %f77, %f75;
	ld.global.nc.f32 	%f79, [%rd18+-16];
	sub.f32 	%f80, %f1, %f79;
	fma.rn.f32 	%f81, %f80, %f80, %f78;
	ld.global.nc.f32 	%f82, [%rd18+-20];
	sub.f32 	%f83, %f1, %f82;
	fma.rn.f32 	%f84, %f83, %f83, %f81;
	ld.global.nc.f32 	%f85, [%rd18+-24];
	sub.f32 	%f86, %f1, %f85;
	fma.rn.f32 	%f87, %f86, %f86, %f84;
	ld.global.nc.f32 	%f88, [%rd18+-28];
	sub.f32 	%f89, %f1, %f88;
	fma.rn.f32 	%f115, %f89, %f89, %f87;
	add.s32 	%r50, %r50, 8;
$L__BB0_11:
	setp.eq.s32 	%p10, %r8, 0;
	@%p10 bra 	$L__BB0_18;
	setp.lt.u32 	%p11, %r6, 3;
	@%p11 bra 	$L__BB0_14;
	sub.s32 	%r43, %r46, %r50;
	mul.wide.s32 	%rd19, %r43, 4;
	add.s64 	%rd20, %rd2, %rd19;
	ld.global.nc.f32 	%f91, [%rd20];
	sub.f32 	%f92, %f1, %f91;
	fma.rn.f32 	%f93, %f92, %f92, %f115;
	ld.global.nc.f32 	%f94, [%rd20+-4];
	sub.f32 	%f95, %f1, %f94;
	fma.rn.f32 	%f96, %f95, %f95, %f93;
	ld.global.nc.f32 	%f97, [%rd20+-8];
	sub.f32 	%f98, %f1, %f97;
	fma.rn.f32 	%f99, %f98, %f98, %f96;
	ld.global.nc.f32 	%f100, [%rd20+-12];
	sub.f32 	%f101, %f1, %f100;
	fma.rn.f32 	%f115, %f101, %f101, %f99;
	add.s32 	%r50, %r50, 4;
$L__BB0_14:
	setp.eq.s32 	%p12, %r9, 0;
	@%p12 bra 	$L__BB0_18;
	setp.eq.s32 	%p13, %r9, 1;
	sub.s32 	%r44, %r46, %r50;
	mul.wide.s32 	%rd21, %r44, 4;
	add.s64 	%rd7, %rd2, %rd21;
	ld.global.nc.f32 	%f102, [%rd7];
	sub.f32 	%f103, %f1, %f102;
	fma.rn.f32 	%f115, %f103, %f103, %f115;
	@%p13 bra 	$L__BB0_18;
	setp.eq.s32 	%p14, %r9, 2;
	ld.global.nc.f32 	%f104, [%rd7+-4];
	sub.f32 	%f105, %f1, %f104;
	fma.rn.f32 	%f115, %f105, %f105, %f115;
	@%p14 bra 	$L__BB0_18;
	ld.global.nc.f32 	%f106, [%rd7+-8];
	sub.f32 	%f107, %f1, %f106;
	fma.rn.f32 	%f115, %f107, %f107, %f115;
$L__BB0_18:
	add.s64 	%rd23, %rd1, %rd14;
	st.global.f32 	[%rd23], %f115;
	bra.uni 	$L__BB0_20;
$L__BB0_19:
	mul.wide.s32 	%rd24, %r46, 4;
	add.s64 	%rd25, %rd1, %rd24;
	mov.b32 	%r45, 0;
	st.global.u32 	[%rd25], %r45;
$L__BB0_20:
	add.s32 	%r46, %r46, %r2;
	setp.lt.s32 	%p15, %r46, %r25;
	@%p15 bra 	$L__BB0_3;
	bra.uni 	$L__BB0_25;
$L__BB0_21:
	setp.ge.s32 	%p3, %r46, %r3;
	@%p3 bra 	$L__BB0_23;
	mul.wide.s32 	%rd12, %r46, 4;
	add.s64 	%rd13, %rd1, %rd12;
	mov.b32 	%r33, 0;
	st.global.u32 	[%rd13], %r33;
	bra.uni 	$L__BB0_24;
$L__BB0_23:
	mul.wide.s32 	%rd10, %r46, 4;
	add.s64 	%rd11, %rd1, %rd10;
	mov.b32 	%r32, 0;
	st.global.u32 	[%rd11], %r32;
$L__BB0_24:
	add.s32 	%r46, %r46, %r2;
	setp.lt.s32 	%p4, %r46, %r25;
	@%p4 bra 	$L__BB0_21;
$L__BB0_25:
	ret;

}
	// .globl	edcf_apply_weights_f32
.visible .entry edcf_apply_weights_f32(
	.param .u64 .ptr .align 1 edcf_apply_weights_f32_param_0,
	.param .u64 .ptr .align 1 edcf_apply_weights_f32_param_1,
	.param .u32 edcf_apply_weights_f32_param_2,
	.param .u32 edcf_apply_weights_f32_param_3,
	.param .u32 edcf_apply_weights_f32_param_4,
	.param .u64 .ptr .align 1 edcf_apply_weights_f32_param_5
)
{
	.reg .pred 	%p<16>;
	.reg .b32 	%r<41>;
	.reg .b32 	%f<167>;
	.reg .b64 	%rd<31>;

	ld.param.u64 	%rd13, [edcf_apply_weights_f32_param_0];
	ld.param.u64 	%rd14, [edcf_apply_weights_f32_param_1];
	ld.param.u32 	%r22, [edcf_apply_weights_f32_param_2];
	ld.param.u32 	%r23, [edcf_apply_weights_f32_param_3];
	ld.param.u32 	%r24, [edcf_apply_weights_f32_param_4];
	ld.param.u64 	%rd15, [edcf_apply_weights_f32_param_5];
	cvta.to.global.u64 	%rd1, %rd13;
	cvta.to.global.u64 	%rd2, %rd14;
	cvta.to.global.u64 	%rd3, %rd15;
	mov.u32 	%r25, %ctaid.x;
	mov.u32 	%r26, %ntid.x;
	mov.u32 	%r27, %tid.x;
	mad.lo.s32 	%r35, %r25, %r26, %r27;
	mov.u32 	%r28, %nctaid.x;
	mul.lo.s32 	%r2, %r26, %r28;
	setp.ge.s32 	%p1, %r35, %r22;
	@%p1 bra 	$L__BB1_20;
	setp.gt.s32 	%p2, %r23, 0;
	@%p2 bra 	$L__BB1_2;
	bra.uni 	$L__BB1_19;
$L__BB1_2:
	and.b32  	%r3, %r23, 15;
	add.s32 	%r4, %r3, -1;
	and.b32  	%r5, %r23, 7;
	add.s32 	%r6, %r5, -1;
	and.b32  	%r7, %r23, 2147483632;
	and.b32  	%r8, %r23, 3;
	neg.s32 	%r9, %r7;
	add.s64 	%rd4, %rd1, -28;
	shl.b32 	%r30, %r23, 1;
	add.s32 	%r10, %r24, %r30;
$L__BB1_3:
	setp.gt.s32 	%p4, %r10, %r35;
	mov.f32 	%f152, 0f7FC00000;
	@%p4 bra 	$L__BB1_4;
	bra.uni 	$L__BB1_5;
$L__BB1_4:
	mul.wide.s32 	%rd27, %r35, 4;
	add.s64 	%rd28, %rd3, %rd27;
	st.global.f32 	[%rd28], %f152;
	add.s32 	%r35, %r35, %r2;
	setp.lt.s32 	%p15, %r35, %r22;
	@%p15 bra 	$L__BB1_3;
	bra.uni 	$L__BB1_20;
$L__BB1_5:
	setp.lt.u32 	%p5, %r23, 16;
	mov.f32 	%f166, 0f00000000;
	mov.b32 	%r38, 0;
	mov.f32 	%f165, %f166;
	@%p5 bra 	$L__BB1_8;
	mul.wide.s32 	%rd18, %r35, 4;
	add.s64 	%rd19, %rd2, %rd18;
	add.s64 	%rd30, %rd19, -28;
	add.s64 	%rd29, %rd4, %rd18;
	mov.f32 	%f166, 0f00000000;
	mov.u32 	%r36, %r9;
$L__BB1_7:
	.pragma "nounroll";
	ld.global.nc.f32 	%f35, [%rd30+28];
	ld.global.nc.f32 	%f36, [%rd29+28];
	fma.rn.f32 	%f37, %f35, %f36, %f165;
	add.f32 	%f38, %f166, %f35;
	ld.global.nc.f32 	%f39, [%rd30+24];
	ld.global.nc.f32 	%f40, [%rd29+24];
	fma.rn.f32 	%f41, %f39, %f40, %f37;
	add.f32 	%f42, %f38, %f39;
	ld.global.nc.f32 	%f43, [%rd30+20];
	ld.global.nc.f32 	%f44, [%rd29+20];
	fma.rn.f32 	%f45, %f43, %f44, %f41;
	add.f32 	%f46, %f42, %f43;
	ld.global.nc.f32 	%f47, [%rd30+16];
	ld.global.nc.f32 	%f48, [%rd29+16];
	fma.rn.f32 	%f49, %f47, %f48, %f45;
	add.f32 	%f50, %f46, %f47;
	ld.global.nc.f32 	%f51, [%rd30+12];
	ld.global.nc.f32 	%f52, [%rd29+12];
	fma.rn.f32 	%f53, %f51, %f52, %f49;
	add.f32 	%f54, %f50, %f51;
	ld.global.nc.f32 	%f55, [%rd30+8];
	ld.global.nc.f32 	%f56, [%rd29+8];
	fma.rn.f32 	%f57, %f55, %f56, %f53;
	add.f32 	%f58, %f54, %f55;
	ld.global.nc.f32 	%f59, [%rd30+4];
	ld.global.nc.f32 	%f60, [%rd29+4];
	fma.rn.f32 	%f61, %f59, %f60, %f57;
	add.f32 	%f62, %f58, %f59;
	ld.global.nc.f32 	%f63, [%rd30];
	ld.global.nc.f32 	%f64, [%rd29];
	fma.rn.f32 	%f65, %f63, %f64, %f61;
	add.f32 	%f66, %f62, %f63;
	ld.global.nc.f32 	%f67, [%rd30+-4];
	ld.global.nc.f32 	%f68, [%rd29+-4];
	fma.rn.f32 	%f69, %f67, %f68, %f65;
	add.f32 	%f70, %f66, %f67;
	ld.global.nc.f32 	%f71, [%rd30+-8];
	ld.global.nc.f32 	%f72, [%rd29+-8];
	fma.rn.f32 	%f73, %f71, %f72, %f69;
	add.f32 	%f74, %f70, %f71;
	ld.global.nc.f32 	%f75, [%rd30+-12];
	ld.global.nc.f32 	%f76, [%rd29+-12];
	fma.rn.f32 	%f77, %f75, %f76, %f73;
	add.f32 	%f78, %f74, %f75;
	ld.global.nc.f32 	%f79, [%rd30+-16];
	ld.global.nc.f32 	%f80, [%rd29+-16];
	fma.rn.f32 	%f81, %f79, %f80, %f77;
	add.f32 	%f82, %f78, %f79;
	ld.global.nc.f32 	%f83, [%rd30+-20];
	ld.global.nc.f32 	%f84, [%rd29+-20];
	fma.rn.f32 	%f85, %f83, %f84, %f81;
	add.f32 	%f86, %f82, %f83;
	ld.global.nc.f32 	%f87, [%rd30+-24];
	ld.global.nc.f32 	%f88, [%rd29+-24];
	fma.rn.f32 	%f89, %f87, %f88, %f85;
	add.f32 	%f90, %f86, %f87;
	ld.global.nc.f32 	%f91, [%rd30+-28];
	ld.global.nc.f32 	%f92, [%rd29+-28];
	fma.rn.f32 	%f93, %f91, %f92, %f89;
	add.f32 	%f94, %f90, %f91;
	ld.global.nc.f32 	%f95, [%rd30+-32];
	ld.global.nc.f32 	%f96, [%rd29+-32];
	fma.rn.f32 	%f165, %f95, %f96, %f93;
	add.f32 	%f166, %f94, %f95;
	add.s32 	%r36, %r36, 16;
	add.s64 	%rd30, %rd30, -64;
	add.s64 	%rd29, %rd29, -64;
	setp.eq.s32 	%p6, %r36, 0;
	mov.u32 	%r38, %r7;
	@%p6 bra 	$L__BB1_8;
	bra.uni 	$L__BB1_7;
$L__BB1_8:
	setp.eq.s32 	%p7, %r3, 0;
	@%p7 bra 	$L__BB1_18;
	setp.lt.u32 	%p8, %r4, 7;
	@%p8 bra 	$L__BB1_11;
	sub.s32 	%r32, %r35, %r38;
	mul.wide.s32 	%rd20, %r32, 4;
	add.s64 	%rd21, %rd2, %rd20;
	ld.global.nc.f32 	%f98, [%rd21];
	add.s64 	%rd22, %rd1, %rd20;
	ld.global.nc.f32 	%f99, [%rd22];
	fma.rn.f32 	%f100, %f98, %f99, %f165;
	add.f32 	%f101, %f166, %f98;
	ld.global.nc.f32 	%f102, [%rd21+-4];
	ld.global.nc.f32 	%f103, [%rd22+-4];
	fma.rn.f32 	%f104, %f102, %f103, %f100;
	add.f32 	%f105, %f101, %f102;
	ld.global.nc.f32 	%f106, [%rd21+-8];
	ld.global.nc.f32 	%f107, [%rd22+-8];
	fma.rn.f32 	%f108, %f106, %f107, %f104;
	add.f32 	%f109, %f105, %f106;
	ld.global.nc.f32 	%f110, [%rd21+-12];
	ld.global.nc.f32 	%f111, [%rd22+-12];
	fma.rn.f32 	%f112, %f110, %f111, %f108;
	add.f32 	%f113, %f109, %f110;
	ld.global.nc.f32 	%f114, [%rd21+-16];
	ld.global.nc.f32 	%f115, [%rd22+-16];
	fma.rn.f32 	%f116, %f114, %f115, %f112;
	add.f32 	%f117, %f113, %f114;
	ld.global.nc.f32 	%f118, [%rd21+-20];
	ld.global.nc.f32 	%f119, [%rd22+-20];
	fma.rn.f32 	%f120, %f118, %f119, %f116;
	add.f32 	%f121, %f117, %f118;
	ld.global.nc.f32 	%f122, [%rd21+-24];
	ld.global.nc.f32 	%f123, [%rd22+-24];
	fma.rn.f32 	%f124, %f122, %f123, %f120;
	add.f32 	%f125, %f121, %f122;
	ld.global.nc.f32 	%f126, [%rd21+-28];
	ld.global.nc.f32 	%f127, [%rd22+-28];
	fma.rn.f32 	%f165, %f126, %f127, %f124;
	add.f32 	%f166, %f125, %f126;
	add.s32 	%r38, %r38, 8;
$L__BB1_11:
	setp.eq.s32 	%p9, %r5, 0;
	@%p9 bra 	$L__BB1_18;
	setp.lt.u32 	%p10, %r6, 3;
	@%p10 bra 	$L__BB1_14;
	sub.s32 	%r33, %r35, %r38;
	mul.wide.s32 	%rd23, %r33, 4;
	add.s64 	%rd24, %rd2, %rd23;
	ld.global.nc.f32 	%f129, [%rd24];
	add.s64 	%rd25, %rd1, %rd23;
	ld.global.nc.f32 	%f130, [%rd25];
	fma.rn.f32 	%f131, %f129, %f130, %f165;
	add.f32 	%f132, %f166, %f129;
	ld.global.nc.f32 	%f133, [%rd24+-4];
	ld.global.nc.f32 	%f134, [%rd25+-4];
	fma.rn.f32 	%f135, %f133, %f134, %f131;
	add.f32 	%f136, %f132, %f133;
	ld.global.nc.f32 	%f137, [%rd24+-8];
	ld.global.nc.f32 	%f138, [%rd25+-8];
	fma.rn.f32 	%f139, %f137, %f138, %f135;
	add.f32 	%f140, %f136, %f137;
	ld.global.nc.f32 	%f141, [%rd24+-12];
	ld.global.nc.f32 	%f142, [%rd25+-12];
	fma.rn.f32 	%f165, %f141, %f142, %f139;
	add.f32 	%f166, %f140, %f141;
	add.s32 	%r38, %r38, 4;
$L__BB1_14:
	setp.eq.s32 	%p11, %r8, 0;
	@%p11 bra 	$L__BB1_18;
	setp.eq.s32 	%p12, %r8, 1;
	sub.s32 	%r34, %r35, %r38;
	mul.wide.s32 	%rd26, %r34, 4;
	add.s64 	%rd11, %rd2, %rd26;
	ld.global.nc.f32 	%f143, [%rd11];
	add.s64 	%rd12, %rd1, %rd26;
	ld.global.nc.f32 	%f144, [%rd12];
	fma.rn.f32 	%f165, %f143, %f144, %f165;
	add.f32 	%f166, %f166, %f143;
	@%p12 bra 	$L__BB1_18;
	setp.eq.s32 	%p13, %r8, 2;
	ld.global.nc.f32 	%f145, [%rd11+-4];
	ld.global.nc.f32 	%f146, [%rd12+-4];
	fma.rn.f32 	%f165, %f145, %f146, %f165;
	add.f32 	%f166, %f166, %f145;
	@%p13 bra 	$L__BB1_18;
	ld.global.nc.f32 	%f147, [%rd11+-8];
	ld.global.nc.f32 	%f148, [%rd12+-8];
	fma.rn.f32 	%f165, %f147, %f148, %f165;
	add.f32 	%f166, %f166, %f147;
$L__BB1_18:
	setp.neu.f32 	%p14, %f166, 0f00000000;
	div.rn.f32 	%f149, %f165, %f166;
	selp.f32 	%f152, %f149, 0f7FC00000, %p14;
	bra.uni 	$L__BB1_4;
$L__BB1_19:
	mul.wide.s32 	%rd16, %r35, 4;
	add.s64 	%rd17, %rd3, %rd16;
	mov.b32 	%r29, 2143289344;
	st.global.u32 	[%rd17], %r29;
	add.s32 	%r35, %r35, %r2;
	setp.lt.s32 	%p3, %r35, %r22;
	@%p3 bra 	$L__BB1_19;
$L__BB1_20:
	ret;

}


// ===== COMPILED SASS (sm_100) =====

	.target	sm_100

	.elftype	@"ET_EXEC"


//--------------------- .note.nv.tkinfo           --------------------------
	.section	.note.nv.tkinfo,"",@"SHT_NOTE"
	.sectionflags	@"SHF_NOTE_NV_TKINFO"
	.tkinfo
        /*0018*/ 	.word	0x00000002
        /*0030*/ 	.string	""
        /*0030*/ 	.string	"ptxas"
        /*0030*/ 	.string	"Cuda compilation tools, release 13.0, V13.0.88"
        /*0030*/ 	.string	"Build cuda_13.0.r13.0/compiler.36424714_0"
        /*0030*/ 	.string	"-arch sm_100 -m 64 "



//--------------------- .note.nv.cuinfo           --------------------------
	.section	.note.nv.cuinfo,"",@"SHT_NOTE"
	.sectionflags	@"SHF_NOTE_NV_CUINFO"
        /*0018*/ 	.short	0x0002
        /*001a*/ 	.short	0x0064
        /*001c*/ 	.short	0x0082
	.zero		2


//--------------------- .nv.info                  --------------------------
	.section	.nv.info,"",@"SHT_CUDA_INFO"
	.align	4


	//----- nvinfo : EIATTR_REGCOUNT
	.align		4
        /*0000*/ 	.byte	0x04, 0x2f
        /*0002*/ 	.short	(.L_1 - .L_0)
	.align		4
.L_0:
        /*0004*/ 	.word	index@(edcf_compute_dist_f32)
        /*0008*/ 	.word	0x0000001f


	//----- nvinfo : EIATTR_FRAME_SIZE
	.align		4
.L_1:
        /*000c*/ 	.byte	0x04, 0x11
        /*000e*/ 	.short	(.L_3 - .L_2)
	.align		4
.L_2:
        /*0010*/ 	.word	index@(edcf_compute_dist_f32)
        /*0014*/ 	.word	0x00000000


	//----- nvinfo : EIATTR_REGCOUNT
	.align		4
.L_3:
        /*0018*/ 	.byte	0x04, 0x2f
        /*001a*/ 	.short	(.L_5 - .L_4)
	.align		4
.L_4:
        /*001c*/ 	.word	index@(edcf_apply_weights_f32)
        /*0020*/ 	.word	0x00000020


	//----- nvinfo : EIATTR_FRAME_SIZE
	.align		4
.L_5:
        /*0024*/ 	.byte	0x04, 0x11
        /*0026*/ 	.short	(.L_7 - .L_6)
	.align		4
.L_6:
        /*0028*/ 	.word	index@($__internal_0_$__cuda_sm3x_div_rn_noftz_f32_slowpath)
        /*002c*/ 	.word	0x00000000


	//----- nvinfo : EIATTR_FRAME_SIZE
	.align		4
.L_7:
        /*0030*/ 	.byte	0x04, 0x11
        /*0032*/ 	.short	(.L_9 - .L_8)
	.align		4
.L_8:
        /*0034*/ 	.word	index@(edcf_apply_weights_f32)
        /*0038*/ 	.word	0x00000000


	//----- nvinfo : EIATTR_MIN_STACK_SIZE
	.align		4
.L_9:
        /*003c*/ 	.byte	0x04, 0x12
        /*003e*/ 	.short	(.L_11 - .L_10)
	.align		4
.L_10:
        /*0040*/ 	.word	index@(edcf_apply_weights_f32)
        /*0044*/ 	.word	0x00000000


	//----- nvinfo : EIATTR_MIN_STACK_SIZE
	.align		4
.L_11:
        /*0048*/ 	.byte	0x04, 0x12
        /*004a*/ 	.short	(.L_13 - .L_12)
	.align		4
.L_12:
        /*004c*/ 	.word	index@(edcf_compute_dist_f32)
        /*0050*/ 	.word	0x00000000
.L_13:


//--------------------- .nv.compat                --------------------------
	.section	.nv.compat,"",@"SHT_CUDA_COMPAT_INFO"
	.align	4
        /*0000*/ 	.byte	0x02, 0x09, 0x00, 0x00, 0x02, 0x02, 0x01, 0x00, 0x02, 0x05, 0x05, 0x00, 0x03, 0x07, 0x01, 0x01
        /*0010*/ 	.byte	0x02, 0x03, 0x00, 0x00, 0x02, 0x06, 0x01, 0x00, 0x04, 0x0b, 0x08, 0x00, 0x01, 0x00, 0x00, 0x00
        /*0020*/ 	.byte	0x00, 0x00, 0x00, 0x00


//--------------------- .nv.info.edcf_apply_weights_f32 --------------------------
	.section	.nv.info.edcf_apply_weights_f32,"",@"SHT_CUDA_INFO"
	.sectionflags	@""
	.align	4


	//----- nvinfo : EIATTR_CUDA_API_VERSION
	.align		4
        /*0000*/ 	.byte	0x04, 0x37
        /*0002*/ 	.short	(.L_15 - .L_14)
.L_14:
        /*0004*/ 	.word	0x00000082


	//----- nvinfo : EIATTR_KPARAM_INFO
	.align		4
.L_15:
        /*0008*/ 	.byte	0x04, 0x17
        /*000a*/ 	.short	(.L_17 - .L_16)
.L_16:
        /*000c*/ 	.word	0x00000000
        /*0010*/ 	.short	0x0005
        /*0012*/ 	.short	0x0020
        /*0014*/ 	.byte	0x00, 0xf5, 0x21, 0x00


	//----- nvinfo : EIATTR_KPARAM_INFO
	.align		4
.L_17:
        /*0018*/ 	.byte	0x04, 0x17
        /*001a*/ 	.short	(.L_19 - .L_18)
.L_18:
        /*001c*/ 	.word	0x00000000
        /*0020*/ 	.short	0x0004
        /*0022*/ 	.short	0x0018
        /*0024*/ 	.byte	0x00, 0xf0, 0x11, 0x00


	//----- nvinfo : EIATTR_KPARAM_INFO
	.align		4
.L_19:
        /*0028*/ 	.byte	0x04, 0x17
        /*002a*/ 	.short	(.L_21 - .L_20)
.L_20:
        /*002c*/ 	.word	0x00000000
        /*0030*/ 	.short	0x0003
        /*0032*/ 	.short	0x0014
        /*0034*/ 	.byte	0x00, 0xf0, 0x11, 0x00


	//----- nvinfo : EIATTR_KPARAM_INFO
	.align		4
.L_21:
        /*0038*/ 	.byte	0x04, 0x17
        /*003a*/ 	.short	(.L_23 - .L_22)
.L_22:
        /*003c*/ 	.word	0x00000000
        /*0040*/ 	.short	0x0002
        /*0042*/ 	.short	0x0010
        /*0044*/ 	.byte	0x00, 0xf0, 0x11, 0x00


	//----- nvinfo : EIATTR_KPARAM_INFO
	.align		4
.L_23:
        /*0048*/ 	.byte	0x04, 0x17
        /*004a*/ 	.short	(.L_25 - .L_24)
.L_24:
        /*004c*/ 	.word	0x00000000
        /*0050*/ 	.short	0x0001
        /*0052*/ 	.short	0x0008
        /*0054*/ 	.byte	0x00, 0xf5, 0x21, 0x00


	//----- nvinfo : EIATTR_KPARAM_INFO
	.align		4
.L_25:
        /*0058*/ 	.byte	0x04, 0x17
        /*005a*/ 	.short	(.L_27 - .L_26)
.L_26:
        /*005c*/ 	.word	0x00000000
        /*0060*/ 	.short	0x0000
        /*0062*/ 	.short	0x0000
        /*0064*/ 	.byte	0x00, 0xf5, 0x21, 0x00


	//----- nvinfo : EIATTR_SPARSE_MMA_MASK
	.align		4
.L_27:
        /*0068*/ 	.byte	0x03, 0x50
        /*006a*/ 	.short	0x0000


	//----- nvinfo : EIATTR_MAXREG_COUNT
	.align		4
        /*006c*/ 	.byte	0x03, 0x1b
        /*006e*/ 	.short	0x00ff


	//----- nvinfo : EIATTR_MERCURY_ISA_VERSION
	.align		4
        /*0070*/ 	.byte	0x03, 0x5f
        /*0072*/ 	.short	0x0101


	//----- nvinfo : EIATTR_VRC_CTA_INIT_COUNT
	.align		4
        /*0074*/ 	.byte	0x02, 0x4a
	.zero		1
	.zero		1


	//----- nvinfo : EIATTR_EXIT_INSTR_OFFSETS
	.align		4
        /*0078*/ 	.byte	0x04, 0x1c
        /*007a*/ 	.short	(.L_29 - .L_28)


	//   ....[0]....
.L_28:
        /*007c*/ 	.word	0x00000090


	//   ....[1]....
        /*0080*/ 	.word	0x00000150


	//   ....[2]....
        /*0084*/ 	.word	0x00000ee0


	//----- nvinfo : EIATTR_CRS_STACK_SIZE
	.align		4
.L_29:
        /*0088*/ 	.byte	0x04, 0x1e
        /*008a*/ 	.short	(.L_31 - .L_30)
.L_30:
        /*008c*/ 	.word	0x00000000


	//----- nvinfo : EIATTR_CBANK_PARAM_SIZE
	.align		4
.L_31:
        /*0090*/ 	.byte	0x03, 0x19
        /*0092*/ 	.short	0x0028


	//----- nvinfo : EIATTR_PARAM_CBANK
	.align		4
        /*0094*/ 	.byte	0x04, 0x0a
        /*0096*/ 	.short	(.L_33 - .L_32)
	.align		4
.L_32:
        /*0098*/ 	.word	index@(.nv.constant0.edcf_apply_weights_f32)
        /*009c*/ 	.short	0x0380
        /*009e*/ 	.short	0x0028


	//----- nvinfo : EIATTR_SW_WAR
	.align		4
.L_33:
        /*00a0*/ 	.byte	0x04, 0x36
        /*00a2*/ 	.short	(.L_35 - .L_34)
.L_34:
        /*00a4*/ 	.word	0x00000008
.L_35:


//--------------------- .nv.info.edcf_compute_dist_f32 --------------------------
	.section	.nv.info.edcf_compute_dist_f32,"",@"SHT_CUDA_INFO"
	.sectionflags	@""
	.align	4


	//----- nvinfo : EIATTR_CUDA_API_VERSION
	.align		4
        /*0000*/ 	.byte	0x04, 0x37
        /*0002*/ 	.short	(.L_37 - .L_36)
.L_36:
        /*0004*/ 	.word	0x00000082


	//----- nvinfo : EIATTR_KPARAM_INFO
	.align		4
.L_37:
        /*0008*/ 	.byte	0x04, 0x17
        /*000a*/ 	.short	(.L_39 - .L_38)
.L_38:
        /*000c*/ 	.word	0x00000000
        /*0010*/ 	.short	0x0004
        /*0012*/ 	.short	0x0018
        /*0014*/ 	.byte	0x00, 0xf5, 0x21, 0x00


	//----- nvinfo : EIATTR_KPARAM_INFO
	.align		4
.L_39:
        /*0018*/ 	.byte	0x04, 0x17
        /*001a*/ 	.short	(.L_41 - .L_40)
.L_40:
        /*001c*/ 	.word	0x00000000
        /*0020*/ 	.short	0x0003
        /*0022*/ 	.short	0x0010
        /*0024*/ 	.byte	0x00, 0xf0, 0x11, 0x00


	//----- nvinfo : EIATTR_KPARAM_INFO
	.align		4
.L_41:
        /*0028*/ 	.byte	0x04, 0x17
        /*002a*/ 	.short	(.L_43 - .L_42)
.L_42:
        /*002c*/ 	.word	0x00000000
        /*0030*/ 	.short	0x0002
        /*0032*/ 	.short	0x000c
        /*0034*/ 	.byte	0x00, 0xf0, 0x11, 0x00


	//----- nvinfo : EIATTR_KPARAM_INFO
	.align		4
.L_43:
        /*0038*/ 	.byte	0x04, 0x17
        /*003a*/ 	.short	(.L_45 - .L_44)
.L_44:
        /*003c*/ 	.word	0x00000000
        /*0040*/ 	.short	0x0001
        /*0042*/ 	.short	0x0008
        /*0044*/ 	.byte	0x00, 0xf0, 0x11, 0x00


	//----- nvinfo : EIATTR_KPARAM_INFO
	.align		4
.L_45:
        /*0048*/ 	.byte	0x04, 0x17
        /*004a*/ 	.short	(.L_47 - .L_46)
.L_46:
        /*004c*/ 	.word	0x00000000
        /*0050*/ 	.short	0x0000
        /*0052*/ 	.short	0x0000
        /*0054*/ 	.byte	0x00, 0xf5, 0x21, 0x00


	//----- nvinfo : EIATTR_SPARSE_MMA_MASK
	.align		4
.L_47:
        /*0058*/ 	.byte	0x03, 0x50
        /*005a*/ 	.short	0x0000


	//----- nvinfo : EIATTR_MAXREG_COUNT
	.align		4
        /*005c*/ 	.byte	0x03, 0x1b
        /*005e*/ 	.short	0x00ff


	//----- nvinfo : EIATTR_MERCURY_ISA_VERSION
	.align		4
        /*0060*/ 	.byte	0x03, 0x5f
        /*0062*/ 	.short	0x0101


	//----- nvinfo : EIATTR_VRC_CTA_INIT_COUNT
	.align		4
        /*0064*/ 	.byte	0x02, 0x4a
	.zero		1
	.zero		1


	//----- nvinfo : EIATTR_EXIT_INSTR_OFFSETS
	.align		4
        /*0068*/ 	.byte	0x04, 0x1c
        /*006a*/ 	.short	(.L_49 - .L_48)


	//   ....[0]....
.L_48:
        /*006c*/ 	.word	0x00000090


	//   ....[1]....
        /*0070*/ 	.word	0x00000190


	//   ....[2]....
        /*0074*/ 	.word	0x00000bd0


	//----- nvinfo : EIATTR_CRS_STACK_SIZE
	.align		4
.L_49:
        /*0078*/ 	.byte	0x04, 0x1e
        /*007a*/ 	.short	(.L_51 - .L_50)
.L_50:
        /*007c*/ 	.word	0x00000000


	//----- nvinfo : EIATTR_CBANK_PARAM_SIZE
	.align		4
.L_51:
        /*0080*/ 	.byte	0x03, 0x19
        /*0082*/ 	.short	0x0020


	//----- nvinfo : EIATTR_PARAM_CBANK
	.align		4
        /*0084*/ 	.byte	0x04, 0x0a
        /*0086*/ 	.short	(.L_53 - .L_52)
	.align		4
.L_52:
        /*0088*/ 	.word	index@(.nv.constant0.edcf_compute_dist_f32)
        /*008c*/ 	.short	0x0380
        /*008e*/ 	.short	0x0020


	//----- nvinfo : EIATTR_SW_WAR
	.align		4
.L_53:
        /*0090*/ 	.byte	0x04, 0x36
        /*0092*/ 	.short	(.L_55 - .L_54)
.L_54:
        /*0094*/ 	.word	0x00000008
.L_55:


//--------------------- .nv.callgraph             --------------------------
	.section	.nv.callgraph,"",@"SHT_CUDA_CALLGRAPH"
	.align	4
	.sectionentsize	8
	.align		4
        /*0000*/ 	.word	0x00000000
	.align		4
        /*0004*/ 	.word	0xffffffff
	.align		4
        /*0008*/ 	.word	0x00000000
	.align		4
        /*000c*/ 	.word	0xfffffffe
	.align		4
        /*0010*/ 	.word	0x00000000
	.align		4
        /*0014*/ 	.word	0xfffffffd
	.align		4
        /*0018*/ 	.word	0x00000000
	.align		4
        /*001c*/ 	.word	0xfffffffc


//--------------------- .text.edcf_apply_weights_f32 --------------------------
	.section	.text.edcf_apply_weights_f32,"ax",@progbits
	.align	128
        .global         edcf_apply_weights_f32
        .type           edcf_apply_weights_f32,@function
        .size           edcf_apply_weights_f32,(.L_x_36 - edcf_apply_weights_f32)
        .other          edcf_apply_weights_f32,@"STO_CUDA_ENTRY STV_DEFAULT"
edcf_apply_weights_f32:
.text.edcf_apply_weights_f32:
[----:B------:R-:W-:Y:S01]  /*0000*/  LDC R1, c[0x0][0x37c] ;  /* 0x0000df00ff017b82 */ /* 0x000fe20000000800 */
[----:B------:R-:W0:Y:S07]  /*0010*/  S2R R3, SR_TID.X ;  /* 0x0000000000037919 */ /* 0x000e2e0000002100 */
[----:B------:R-:W0:Y:S01]  /*0020*/  S2UR UR4, SR_CTAID.X ;  /* 0x00000000000479c3 */ /* 0x000e220000002500 */
[----:B------:R-:W1:Y:S07]  /*0030*/  LDCU UR8, c[0x0][0x390] ;  /* 0x00007200ff0877ac */ /* 0x000e6e0008000800 */
[----:B------:R-:W0:Y:S01]  /*0040*/  LDC R0, c[0x0][0x360] ;  /* 0x0000d800ff007b82 */ /* 0x000e220000000800 */
[----:B------:R-:W2:Y:S01]  /*0050*/  LDCU UR5, c[0x0][0x370] ;  /* 0x00006e00ff0577ac */ /* 0x000ea20008000800 */
[----:B0-----:R-:W-:-:S02]  /*0060*/  IMAD R3, R0, UR4, R3 ;  /* 0x0000000400037c24 */ /* 0x001fc4000f8e0203 */
[----:B--2---:R-:W-:-:S03]  /*0070*/  IMAD R0, R0, UR5, RZ ;  /* 0x0000000500007c24 */ /* 0x004fc6000f8e02ff */
[----:B-1----:R-:W-:-:S13]  /*0080*/  ISETP.GE.AND P0, PT, R3, UR8, PT ;  /* 0x0000000803007c0c */ /* 0x002fda000bf06270 */
[----:B------:R-:W-:Y:S05]  /*0090*/  @P0 EXIT ;  /* 0x000000000000094d */ /* 0x000fea0003800000 */
[----:B------:R-:W0:Y:S01]  /*00a0*/  LDC R7, c[0x0][0x394] ;  /* 0x0000e500ff077b82 */ /* 0x000e220000000800 */
[----:B------:R-:W1:Y:S01]  /*00b0*/  LDCU.64 UR6, c[0x0][0x358] ;  /* 0x00006b00ff0677ac */ /* 0x000e620008000a00 */
[----:B0-----:R-:W-:-:S13]  /*00c0*/  ISETP.GT.AND P0, PT, R7, RZ, PT ;  /* 0x000000ff0700720c */ /* 0x001fda0003f04270 */
[----:B-1----:R-:W-:Y:S05]  /*00d0*/  @P0 BRA `(.L_x_0) ;  /* 0x0000000000200947 */ /* 0x002fea0003800000 */
[----:B------:R-:W0:Y:S01]  /*00e0*/  LDC.64 R6, c[0x0][0x3a0] ;  /* 0x0000e800ff067b82 */ /* 0x000e220000000a00 */
[----:B------:R-:W-:-:S07]  /*00f0*/  MOV R9, 0x7fc00000 ;  /* 0x7fc0000000097802 */ /* 0x000fce0000000f00 */
.L_x_1:
[----:B0-----:R-:W-:Y:S01]  /*0100*/  IMAD.WIDE R4, R3, 0x4, R6 ;  /* 0x0000000403047825 */ /* 0x001fe200078e0206 */
[----:B------:R-:W-:-:S04]  /*0110*/  IADD3 R3, PT, PT, R0, R3, RZ ;  /* 0x0000000300037210 */ /* 0x000fc80007ffe0ff */
[----:B------:R1:W-:Y:S01]  /*0120*/  STG.E desc[UR6][R4.64], R9 ;  /* 0x0000000904007986 */ /* 0x0003e2000c101906 */
[----:B------:R-:W-:-:S13]  /*0130*/  ISETP.GE.AND P0, PT, R3, UR8, PT ;  /* 0x0000000803007c0c */ /* 0x000fda000bf06270 */
[----:B-1----:R-:W-:Y:S05]  /*0140*/  @!P0 BRA `(.L_x_1) ;  /* 0xfffffffc00ec8947 */ /* 0x002fea000383ffff */
[----:B------:R-:W-:Y:S05]  /*0150*/  EXIT ;  /* 0x000000000000794d */ /* 0x000fea0003800000 */
.L_x_0:
[----:B------:R-:W0:Y:S01]  /*0160*/  LDC R6, c[0x0][0x398] ;  /* 0x0000e600ff067b82 */ /* 0x000e220000000800 */
[----:B------:R-:W1:Y:S01]  /*0170*/  LDCU.64 UR4, c[0x0][0x380] ;  /* 0x00007000ff0477ac */ /* 0x000e620008000a00 */
[C---:B------:R-:W-:Y:S02]  /*0180*/  LOP3.LUT R2, R7.reuse, 0xf, RZ, 0xc0, !PT ;  /* 0x0000000f07027812 */ /* 0x040fe400078ec0ff */
[C---:B------:R-:W-:Y:S02]  /*0190*/  LOP3.LUT R4, R7.reuse, 0x7, RZ, 0xc0, !PT ;  /* 0x0000000707047812 */ /* 0x040fe400078ec0ff */
[----:B------:R-:W-:Y:S01]  /*01a0*/  LOP3.LUT R5, R7, 0x7ffffff0, RZ, 0xc0, !PT ;  /* 0x7ffffff007057812 */ /* 0x000fe200078ec0ff */
[----:B------:R-:W-:Y:S01]  /*01b0*/  VIADD R8, R2, 0xffffffff ;  /* 0xffffffff02087836 */ /* 0x000fe20000000000 */
[----:B------:R-:W-:Y:S02]  /*01c0*/  IADD3 R9, PT, PT, R4, -0x1, RZ ;  /* 0xffffffff04097810 */ /* 0x000fe40007ffe0ff */
[----:B------:R-:W-:Y:S01]  /*01d0*/  IADD3 R10, PT, PT, -R5, RZ, RZ ;  /* 0x000000ff050a7210 */ /* 0x000fe20007ffe1ff */
[----:B-1----:R-:W-:-:S04]  /*01e0*/  UIADD3 UR4, UP0, UPT, UR4, -0x1c, URZ ;  /* 0xffffffe404047890 */ /* 0x002fc8000ff1e0ff */
[----:B------:R-:W-:Y:S01]  /*01f0*/  UIADD3.X UR5, UPT, UPT, UR5, -0x1, URZ, UP0, !UPT ;  /* 0xffffffff05057890 */ /* 0x000fe200087fe4ff */
[C---:B0-----:R-:W-:Y:S02]  /*0200*/  LEA R6, R7.reuse, R6, 0x1 ;  /* 0x0000000607067211 */ /* 0x041fe400078e08ff */
[----:B------:R-:W-:-:S09]  /*0210*/  LOP3.LUT R7, R7, 0x3, RZ, 0xc0, !PT ;  /* 0x0000000307077812 */ /* 0x000fd200078ec0ff */
.L_x_11:
[----:B------:R-:W-:Y:S01]  /*0220*/  ISETP.GT.AND P0, PT, R6, R3, PT ;  /* 0x000000030600720c */ /* 0x000fe20003f04270 */
[----:B------:R-:W-:Y:S01]  /*0230*/  BSSY.RECONVERGENT B0, `(.L_x_2) ;  /* 0x00000c3000007945 */ /* 0x000fe20003800200 */
[----:B------:R-:W-:-:S11]  /*0240*/  MOV R11, 0x7fc00000 ;  /* 0x7fc00000000b7802 */ /* 0x000fd60000000f00 */
[----:B------:R-:W-:Y:S05]  /*0250*/  @P0 BRA `(.L_x_3) ;  /* 0x0000000c00000947 */ /* 0x000fea0003800000 */
[----:B------:R-:W0:Y:S01]  /*0260*/  LDCU UR8, c[0x0][0x394] ;  /* 0x00007280ff0877ac */ /* 0x000e220008000800 */
[----:B------:R-:W-:Y:S02]  /*0270*/  HFMA2 R12, -RZ, RZ, 0, 0 ;  /* 0x00000000ff0c7431 */ /* 0x000fe400000001ff */
[----:B------:R-:W-:Y:S01]  /*0280*/  IMAD.MOV.U32 R11, RZ, RZ, RZ ;  /* 0x000000ffff0b7224 */ /* 0x000fe200078e00ff */
[----:B------:R-:W-:Y:S01]  /*0290*/  MOV R18, RZ ;  /* 0x000000ff00127202 */ /* 0x000fe20000000f00 */
[----:B0-----:R-:W-:-:S09]  /*02a0*/  UISETP.GE.U32.AND UP0, UPT, UR8, 0x10, UPT ;  /* 0x000000100800788c */ /* 0x001fd2000bf06070 */
[----:B------:R-:W-:Y:S05]  /*02b0*/  BRA.U !UP0, `(.L_x_4) ;  /* 0x0000000508447547 */ /* 0x000fea000b800000 */
[----:B------:R-:W0:Y:S01]  /*02c0*/  LDC.64 R12, c[0x0][0x388] ;  /* 0x0000e200ff0c7b82 */ /* 0x000e220000000a00 */
[----:B------:R-:W-:Y:S01]  /*02d0*/  MOV R14, UR4 ;  /* 0x00000004000e7c02 */ /* 0x000fe20008000f00 */
[----:B------:R-:W-:Y:S01]  /*02e0*/  IMAD.U32 R15, RZ, RZ, UR5 ;  /* 0x00000005ff0f7e24 */ /* 0x000fe2000f8e00ff */
[----:B------:R-:W-:Y:S02]  /*02f0*/  MOV R11, RZ ;  /* 0x000000ff000b7202 */ /* 0x000fe40000000f00 */
[----:B------:R-:W-:Y:S01]  /*0300*/  MOV R16, R10 ;  /* 0x0000000a00107202 */ /* 0x000fe20000000f00 */
[----:B------:R-:W-:-:S04]  /*0310*/  IMAD.WIDE R14, R3, 0x4, R14 ;  /* 0x00000004030e7825 */ /* 0x000fc800078e020e */
[----:B0-----:R-:W-:-:S03]  /*0320*/  IMAD.WIDE R12, R3, 0x4, R12 ;  /* 0x00000004030c7825 */ /* 0x001fc600078e020c */
[----:B------:R-:W-:-:S04]  /*0330*/  IADD3 R12, P0, PT, R12, -0x1c, RZ ;  /* 0xffffffe40c0c7810 */ /* 0x000fc80007f1e0ff */
[----:B------:R-:W-:-:S09]  /*0340*/  IADD3.X R13, PT, PT, R13, -0x1, RZ, P0, !PT ;  /* 0xffffffff0d0d7810 */ /* 0x000fd200007fe4ff */
.L_x_5:
[----:B------:R-:W2:Y:S04]  /*0350*/  LDG.E.CONSTANT R21, desc[UR6][R12.64+0x1c] ;  /* 0x00001c060c157981 */ /* 0x000ea8000c1e9900 */
[----:B------:R-:W3:Y:S04]  /*0360*/  LDG.E.CONSTANT R24, desc[UR6][R14.64+0x1c] ;  /* 0x00001c060e187981 */ /* 0x000ee8000c1e9900 */
[----:B------:R-:W4:Y:S04]  /*0370*/  LDG.E.CONSTANT R23, desc[UR6][R12.64+0x18] ;  /* 0x000018060c177981 */ /* 0x000f28000c1e9900 */
[----:B------:R-:W5:Y:S04]  /*0380*/  LDG.E.CONSTANT R25, desc[UR6][R14.64+0x18] ;  /* 0x000018060e197981 */ /* 0x000f68000c1e9900 */
[----:B------:R-:W5:Y:S04]  /*0390*/  LDG.E.CONSTANT R22, desc[UR6][R12.64+0x14] ;  /* 0x000014060c167981 */ /* 0x000f68000c1e9900 */
[----:B------:R-:W5:Y:S04]  /*03a0*/  LDG.E.CONSTANT R19, desc[UR6][R14.64+0x14] ;  /* 0x000014060e137981 */ /* 0x000f68000c1e9900 */
[----:B------:R-:W5:Y:S04]  /*03b0*/  LDG.E.CONSTANT R17, desc[UR6][R12.64+0x10] ;  /* 0x000010060c117981 */ /* 0x000f68000c1e9900 */
[----:B------:R-:W5:Y:S01]  /*03c0*/  LDG.E.CONSTANT R20, desc[UR6][R14.64+0x10] ;  /* 0x000010060e147981 */ /* 0x000f62000c1e9900 */
[C---:B--2---:R-:W-:Y:S01]  /*03d0*/  FADD R26, R21.reuse, R11 ;  /* 0x0000000b151a7221 */ /* 0x044fe20000000000 */
[----:B---3--:R-:W-:-:S02]  /*03e0*/  FFMA R18, R21, R24, R18 ;  /* 0x0000001815127223 */ /* 0x008fc40000000012 */
[----:B------:R-:W2:Y:S04]  /*03f0*/  LDG.E.CONSTANT R21, desc[UR6][R12.64+0xc] ;  /* 0x00000c060c157981 */ /* 0x000ea8000c1e9900 */
[----:B------:R-:W3:Y:S01]  /*0400*/  LDG.E.CONSTANT R24, desc[UR6][R14.64+0xc] ;  /* 0x00000c060e187981 */ /* 0x000ee2000c1e9900 */
[----:B----4-:R-:W-:Y:S01]  /*0410*/  FADD R11, R26, R23 ;  /* 0x000000171a0b7221 */ /* 0x010fe20000000000 */
[----:B-----5:R-:W-:Y:S02]  /*0420*/  FFMA R25, R23, R25, R18 ;  /* 0x0000001917197223 */ /* 0x020fe40000000012 */
[----:B------:R-:W4:Y:S04]  /*0430*/  LDG.E.CONSTANT R23, desc[UR6][R12.64+0x8] ;  /* 0x000008060c177981 */ /* 0x000f28000c1e9900 */
[----:B------:R-:W5:Y:S01]  /*0440*/  LDG.E.CONSTANT R26, desc[UR6][R14.64+0x8] ;  /* 0x000008060e1a7981 */ /* 0x000f62000c1e9900 */
[----:B------:R-:W-:Y:S01]  /*0450*/  FADD R28, R11, R22 ;  /* 0x000000160b1c7221 */ /* 0x000fe20000000000 */
[----:B------:R-:W-:-:S02]  /*0460*/  FFMA R18, R22, R19, R25 ;  /* 0x0000001316127223 */ /* 0x000fc40000000019 */
[----:B------:R-:W5:Y:S04]  /*0470*/  LDG.E.CONSTANT R19, desc[UR6][R12.64+0x4] ;  /* 0x000004060c137981 */ /* 0x000f68000c1e9900 */
[----:B------:R-:W5:Y:S01]  /*0480*/  LDG.E.CONSTANT R22, desc[UR6][R14.64+0x4] ;  /* 0x000004060e167981 */ /* 0x000f62000c1e9900 */
[----:B------:R-:W-:-:S03]  /*0490*/  FFMA R20, R17, R20, R18 ;  /* 0x0000001411147223 */ /* 0x000fc60000000012 */
[----:B------:R-:W5:Y:S04]  /*04a0*/  LDG.E.CONSTANT R11, desc[UR6][R12.64] ;  /* 0x000000060c0b7981 */ /* 0x000f68000c1e9900 */
[----:B------:R-:W5:Y:S01]  /*04b0*/  LDG.E.CONSTANT R18, desc[UR6][R14.64] ;  /* 0x000000060e127981 */ /* 0x000f62000c1e9900 */
[----:B------:R-:W-:-:S03]  /*04c0*/  FADD R28, R28, R17 ;  /* 0x000000111c1c7221 */ /* 0x000fc60000000000 */
[----:B------:R-:W5:Y:S01]  /*04d0*/  LDG.E.CONSTANT R17, desc[UR6][R12.64+-0x10] ;  /* 0xfffff0060c117981 */ /* 0x000f62000c1e9900 */
[----:B--2---:R-:W-:Y:S01]  /*04e0*/  FADD R28, R28, R21 ;  /* 0x000000151c1c7221 */ /* 0x004fe20000000000 */
[----:B---3--:R-:W-:Y:S02]  /*04f0*/  FFMA R24, R21, R24, R20 ;  /* 0x0000001815187223 */ /* 0x008fe40000000014 */
[----:B------:R-:W2:Y:S04]  /*0500*/  LDG.E.CONSTANT R20, desc[UR6][R12.64+-0x4] ;  /* 0xfffffc060c147981 */ /* 0x000ea8000c1e9900 */
[----:B------:R-:W3:Y:S01]  /*0510*/  LDG.E.CONSTANT R21, desc[UR6][R14.64+-0x4] ;  /* 0xfffffc060e157981 */ /* 0x000ee2000c1e9900 */
[----:B----4-:R-:W-:Y:S01]  /*0520*/  FADD R28, R28, R23 ;  /* 0x000000171c1c7221 */ /* 0x010fe20000000000 */
[----:B-----5:R-:W-:-:S02]  /*0530*/  FFMA R26, R23, R26, R24 ;  /* 0x0000001a171a7223 */ /* 0x020fc40000000018 */
[----:B------:R-:W4:Y:S04]  /*0540*/  LDG.E.CONSTANT R23, desc[UR6][R12.64+-0x8] ;  /* 0xfffff8060c177981 */ /* 0x000f28000c1e9900 */
[----:B------:R-:W5:Y:S01]  /*0550*/  LDG.E.CONSTANT R24, desc[UR6][R14.64+-0x8] ;  /* 0xfffff8060e187981 */ /* 0x000f62000c1e9900 */
[----:B------:R-:W-:Y:S01]  /*0560*/  FADD R28, R28, R19 ;  /* 0x000000131c1c7221 */ /* 0x000fe20000000000 */
[----:B------:R-:W-:Y:S02]  /*0570*/  FFMA R26, R19, R22, R26 ;  /* 0x00000016131a7223 */ /* 0x000fe4000000001a */
[----:B------:R-:W5:Y:S04]  /*0580*/  LDG.E.CONSTANT R19, desc[UR6][R12.64+-0xc] ;  /* 0xfffff4060c137981 */ /* 0x000f68000c1e9900 */
[----:B------:R-:W5:Y:S01]  /*0590*/  LDG.E.CONSTANT R22, desc[UR6][R14.64+-0xc] ;  /* 0xfffff4060e167981 */ /* 0x000f62000c1e9900 */
[----:B------:R-:W-:-:S03]  /*05a0*/  FFMA R25, R11, R18, R26 ;  /* 0x000000120b197223 */ /* 0x000fc6000000001a */
[----:B------:R-:W5:Y:S01]  /*05b0*/  LDG.E.CONSTANT R18, desc[UR6][R14.64+-0x10] ;  /* 0xfffff0060e127981 */ /* 0x000f62000c1e9900 */
[----:B------:R-:W-:-:S04]  /*05c0*/  FADD R11, R28, R11 ;  /* 0x0000000b1c0b7221 */ /* 0x000fc80000000000 */
[----:B--2---:R-:W-:Y:S02]  /*05d0*/  FADD R28, R11, R20 ;  /* 0x000000140b1c7221 */ /* 0x004fe40000000000 */
[----:B------:R-:W2:Y:S01]  /*05e0*/  LDG.E.CONSTANT R11, desc[UR6][R12.64+-0x14] ;  /* 0xffffec060c0b7981 */ /* 0x000ea2000c1e9900 */
[----:B---3--:R-:W-:-:S03]  /*05f0*/  FFMA R26, R20, R21, R25 ;  /* 0x00000015141a7223 */ /* 0x008fc60000000019 */
[----:B------:R-:W3:Y:S01]  /*0600*/  LDG.E.CONSTANT R20, desc[UR6][R14.64+-0x14] ;  /* 0xffffec060e147981 */ /* 0x000ee2000c1e9900 */
[----:B----4-:R-:W-:-:S03]  /*0610*/  FADD R28, R28, R23 ;  /* 0x000000171c1c7221 */ /* 0x010fc60000000000 */
[----:B------:R-:W4:Y:S01]  /*0620*/  LDG.E.CONSTANT R21, desc[UR6][R12.64+-0x18] ;  /* 0xffffe8060c157981 */ /* 0x000f22000c1e9900 */
[----:B-----5:R-:W-:-:S03]  /*0630*/  FFMA R26, R23, R24, R26 ;  /* 0x00000018171a7223 */ /* 0x020fc6000000001a */
[----:B------:R-:W5:Y:S01]  /*0640*/  LDG.E.CONSTANT R24, desc[UR6][R14.64+-0x18] ;  /* 0xffffe8060e187981 */ /* 0x000f62000c1e9900 */
[----:B------:R-:W-:-:S03]  /*0650*/  FADD R28, R28, R19 ;  /* 0x000000131c1c7221 */ /* 0x000fc60000000000 */
[----:B------:R-:W5:Y:S01]  /*0660*/  LDG.E.CONSTANT R23, desc[UR6][R14.64+-0x20] ;  /* 0xffffe0060e177981 */ /* 0x000f62000c1e9900 */
[----:B------:R-:W-:-:S03]  /*0670*/  FFMA R26, R19, R22, R26 ;  /* 0x00000016131a7223 */ /* 0x000fc6000000001a */
[----:B------:R-:W5:Y:S01]  /*0680*/  LDG.E.CONSTANT R22, desc[UR6][R12.64+-0x1c] ;  /* 0xffffe4060c167981 */ /* 0x000f62000c1e9900 */
[----:B------:R-:W-:-:S03]  /*0690*/  FFMA R26, R17, R18, R26 ;  /* 0x00000012111a7223 */ /* 0x000fc6000000001a */
[----:B------:R0:W5:Y:S04]  /*06a0*/  LDG.E.CONSTANT R19, desc[UR6][R14.64+-0x1c] ;  /* 0xffffe4060e137981 */ /* 0x000168000c1e9900 */
[----:B------:R1:W5:Y:S01]  /*06b0*/  LDG.E.CONSTANT R18, desc[UR6][R12.64+-0x20] ;  /* 0xffffe0060c127981 */ /* 0x000362000c1e9900 */
[----:B------:R-:W-:Y:S01]  /*06c0*/  IADD3 R16, PT, PT, R16, 0x10, RZ ;  /* 0x0000001010107810 */ /* 0x000fe20007ffe0ff */
[----:B------:R-:W-:-:S03]  /*06d0*/  FADD R28, R28, R17 ;  /* 0x000000111c1c7221 */ /* 0x000fc60000000000 */
[----:B------:R-:W-:Y:S02]  /*06e0*/  ISETP.NE.AND P0, PT, R16, RZ, PT ;  /* 0x000000ff1000720c */ /* 0x000fe40003f05270 */
[----:B0-----:R-:W-:Y:S02]  /*06f0*/  IADD3 R14, P2, PT, R14, -0x40, RZ ;  /* 0xffffffc00e0e7810 */ /* 0x001fe40007f5e0ff */
[----:B-1----:R-:W-:Y:S02]  /*0700*/  IADD3 R12, P1, PT, R12, -0x40, RZ ;  /* 0xffffffc00c0c7810 */ /* 0x002fe40007f3e0ff */
[----:B------:R-:W-:Y:S02]  /*0710*/  IADD3.X R15, PT, PT, R15, -0x1, RZ, P2, !PT ;  /* 0xffffffff0f0f7810 */ /* 0x000fe400017fe4ff */
[----:B------:R-:W-:Y:S01]  /*0720*/  IADD3.X R13, PT, PT, R13, -0x1, RZ, P1, !PT ;  /* 0xffffffff0d0d7810 */ /* 0x000fe20000ffe4ff */
[----:B--2---:R-:W-:Y:S01]  /*0730*/  FADD R28, R28, R11 ;  /* 0x0000000b1c1c7221 */ /* 0x004fe20000000000 */
[----:B---3--:R-:W-:-:S03]  /*0740*/  FFMA R20, R11, R20, R26 ;  /* 0x000000140b147223 */ /* 0x008fc6000000001a */
[----:B----4-:R-:W-:Y:S01]  /*0750*/  FADD R11, R28, R21 ;  /* 0x000000151c0b7221 */ /* 0x010fe20000000000 */
[----:B-----5:R-:W-:-:S03]  /*0760*/  FFMA R21, R21, R24, R20 ;  /* 0x0000001815157223 */ /* 0x020fc60000000014 */
[----:B------:R-:W-:Y:S01]  /*0770*/  FADD R11, R11, R22 ;  /* 0x000000160b0b7221 */ /* 0x000fe20000000000 */
[----:B------:R-:W-:-:S03]  /*0780*/  FFMA R19, R22, R19, R21 ;  /* 0x0000001316137223 */ /* 0x000fc60000000015 */
[----:B------:R-:W-:Y:S01]  /*0790*/  FADD R11, R11, R18 ;  /* 0x000000120b0b7221 */ /* 0x000fe20000000000 */
[----:B------:R-:W-:Y:S01]  /*07a0*/  FFMA R18, R18, R23, R19 ;  /* 0x0000001712127223 */ /* 0x000fe20000000013 */
[----:B------:R-:W-:Y:S06]  /*07b0*/  @P0 BRA `(.L_x_5) ;  /* 0xfffffff800e40947 */ /* 0x000fec000383ffff */
[----:B------:R-:W-:-:S07]  /*07c0*/  IMAD.MOV.U32 R12, RZ, RZ, R5 ;  /* 0x000000ffff0c7224 */ /* 0x000fce00078e0005 */
.L_x_4:
[----:B------:R-:W-:-:S13]  /*07d0*/  ISETP.NE.AND P0, PT, R2, RZ, PT ;  /* 0x000000ff0200720c */ /* 0x000fda0003f05270 */
[----:B------:R-:W-:Y:S05]  /*07e0*/  @!P0 BRA `(.L_x_6) ;  /* 0x0000000400608947 */ /* 0x000fea0003800000 */
[----:B------:R-:W-:Y:S02]  /*07f0*/  ISETP.GE.U32.AND P0, PT, R8, 0x7, PT ;  /* 0x000000070800780c */ /* 0x000fe40003f06070 */
[----:B------:R-:W-:-:S11]  /*0800*/  ISETP.NE.AND P1, PT, R4, RZ, PT ;  /* 0x000000ff0400720c */ /* 0x000fd60003f25270 */
[----:B------:R-:W-:Y:S05]  /*0810*/  @!P0 BRA `(.L_x_7) ;  /* 0x0000000000988947 */ /* 0x000fea0003800000 */
[----:B------:R-:W0:Y:S01]  /*0820*/  LDC.64 R14, c[0x0][0x388] ;  /* 0x0000e200ff0e7b82 */ /* 0x000e220000000a00 */
[----:B------:R-:W-:-:S07]  /*0830*/  IADD3 R13, PT, PT, -R12, R3, RZ ;  /* 0x000000030c0d7210 */ /* 0x000fce0007ffe1ff */
[----:B------:R-:W1:Y:S01]  /*0840*/  LDC.64 R16, c[0x0][0x380] ;  /* 0x0000e000ff107b82 */ /* 0x000e620000000a00 */
[----:B0-----:R-:W-:-:S05]  /*0850*/  IMAD.WIDE R14, R13, 0x4, R14 ;  /* 0x000000040d0e7825 */ /* 0x001fca00078e020e */
[----:B------:R-:W2:Y:S01]  /*0860*/  LDG.E.CONSTANT R27, desc[UR6][R14.64] ;  /* 0x000000060e1b7981 */ /* 0x000ea2000c1e9900 */
[----:B-1----:R-:W-:-:S03]  /*0870*/  IMAD.WIDE R16, R13, 0x4, R16 ;  /* 0x000000040d107825 */ /* 0x002fc600078e0210 */
[----:B------:R-:W3:Y:S04]  /*0880*/  LDG.E.CONSTANT R23, desc[UR6][R14.64+-0x4] ;  /* 0xfffffc060e177981 */ /* 0x000ee8000c1e9900 */
        /* <DEDUP_REMOVED lines=8> */
[----:B--2---:R-:W-:-:S03]  /*0910*/  FFMA R28, R27, R13, R18 ;  /* 0x0000000d1b1c7223 */ /* 0x004fc60000000012 */
[----:B------:R-:W2:Y:S01]  /*0920*/  LDG.E.CONSTANT R13, desc[UR6][R14.64+-0x8] ;  /* 0xfffff8060e0d7981 */ /* 0x000ea2000c1e9900 */
[----:B------:R-:W-:-:S03]  /*0930*/  FADD R27, R11, R27 ;  /* 0x0000001b0b1b7221 */ /* 0x000fc60000000000 */
[----:B------:R-:W5:Y:S01]  /*0940*/  LDG.E.CONSTANT R11, desc[UR6][R16.64+-0x10] ;  /* 0xfffff006100b7981 */ /* 0x000f62000c1e9900 */
[----:B---3--:R-:W-:-:S03]  /*0950*/  FFMA R29, R23, R24, R28 ;  /* 0x00000018171d7223 */ /* 0x008fc6000000001c */
[----:B------:R-:W3:Y:S01]  /*0960*/  LDG.E.CONSTANT R24, desc[UR6][R16.64+-0x14] ;  /* 0xffffec0610187981 */ /* 0x000ee2000c1e9900 */
[----:B------:R-:W-:-:S03]  /*0970*/  FADD R27, R27, R23 ;  /* 0x000000171b1b7221 */ /* 0x000fc60000000000 */
[----:B------:R0:W3:Y:S04]  /*0980*/  LDG.E.CONSTANT R18, desc[UR6][R14.64+-0x18] ;  /* 0xffffe8060e127981 */ /* 0x0000e8000c1e9900 */
[----:B------:R-:W3:Y:S04]  /*0990*/  LDG.E.CONSTANT R23, desc[UR6][R16.64+-0x18] ;  /* 0xffffe80610177981 */ /* 0x000ee8000c1e9900 */
[----:B------:R-:W3:Y:S01]  /*09a0*/  LDG.E.CONSTANT R28, desc[UR6][R16.64+-0x1c] ;  /* 0xffffe406101c7981 */ /* 0x000ee2000c1e9900 */
[----:B------:R-:W-:Y:S01]  /*09b0*/  IADD3 R12, PT, PT, R12, 0x8, RZ ;  /* 0x000000080c0c7810 */ /* 0x000fe20007ffe0ff */
[----:B--2---:R-:W-:Y:S01]  /*09c0*/  FADD R27, R27, R13 ;  /* 0x0000000d1b1b7221 */ /* 0x004fe20000000000 */
[----:B----4-:R-:W-:-:S03]  /*09d0*/  FFMA R22, R13, R22, R29 ;  /* 0x000000160d167223 */ /* 0x010fc6000000001d */
[----:B-----5:R-:W-:Y:S01]  /*09e0*/  FADD R27, R27, R21 ;  /* 0x000000151b1b7221 */ /* 0x020fe20000000000 */
[----:B------:R-:W-:-:S03]  /*09f0*/  FFMA R21, R21, R26, R22 ;  /* 0x0000001a15157223 */ /* 0x000fc60000000016 */
[----:B0-----:R-:W-:Y:S01]  /*0a00*/  FADD R14, R27, R20 ;  /* 0x000000141b0e7221 */ /* 0x001fe20000000000 */
[----:B------:R-:W-:-:S03]  /*0a10*/  FFMA R20, R20, R11, R21 ;  /* 0x0000000b14147223 */ /* 0x000fc60000000015 */
[----:B------:R-:W-:Y:S01]  /*0a20*/  FADD R11, R14, R19 ;  /* 0x000000130e0b7221 */ /* 0x000fe20000000000 */
[----:B---3--:R-:W-:-:S03]  /*0a30*/  FFMA R19, R19, R24, R20 ;  /* 0x0000001813137223 */ /* 0x008fc60000000014 */
[----:B------:R-:W-:Y:S01]  /*0a40*/  FADD R14, R11, R18 ;  /* 0x000000120b0e7221 */ /* 0x000fe20000000000 */
[----:B------:R-:W-:-:S03]  /*0a50*/  FFMA R18, R18, R23, R19 ;  /* 0x0000001712127223 */ /* 0x000fc60000000013 */
[----:B------:R-:W-:Y:S01]  /*0a60*/  FADD R11, R14, R25 ;  /* 0x000000190e0b7221 */ /* 0x000fe20000000000 */
[----:B------:R-:W-:-:S07]  /*0a70*/  FFMA R18, R25, R28, R18 ;  /* 0x0000001c19127223 */ /* 0x000fce0000000012 */
.L_x_7:
        /* <DEDUP_REMOVED lines=11> */
[----:B------:R-:W4:Y:S04]  /*0b30*/  LDG.E.CONSTANT R21, desc[UR6][R14.64] ;  /* 0x000000060e157981 */ /* 0x000f28000c1e9900 */
[----:B------:R-:W5:Y:S04]  /*0b40*/  LDG.E.CONSTANT R23, desc[UR6][R14.64+-0x4] ;  /* 0xfffffc060e177981 */ /* 0x000f68000c1e9900 */
[----:B------:R-:W5:Y:S04]  /*0b50*/  LDG.E.CONSTANT R13, desc[UR6][R16.64+-0x8] ;  /* 0xfffff806100d7981 */ /* 0x000f68000c1e9900 */
[----:B------:R-:W5:Y:S04]  /*0b60*/  LDG.E.CONSTANT R20, desc[UR6][R14.64+-0x8] ;  /* 0xfffff8060e147981 */ /* 0x000f68000c1e9900 */
[----:B------:R-:W5:Y:S04]  /*0b70*/  LDG.E.CONSTANT R25, desc[UR6][R16.64+-0xc] ;  /* 0xfffff40610197981 */ /* 0x000f68000c1e9900 */
[----:B------:R-:W5:Y:S01]  /*0b80*/  LDG.E.CONSTANT R24, desc[UR6][R14.64+-0xc] ;  /* 0xfffff4060e187981 */ /* 0x000f62000c1e9900 */
[----:B------:R-:W-:-:S02]  /*0b90*/  VIADD R12, R12, 0x4 ;  /* 0x000000040c0c7836 */ /* 0x000fc40000000000 */
[----:B--2---:R-:W-:Y:S01]  /*0ba0*/  FADD R11, R11, R19 ;  /* 0x000000130b0b7221 */ /* 0x004fe20000000000 */
[----:B----4-:R-:W-:-:S03]  /*0bb0*/  FFMA R21, R19, R21, R18 ;  /* 0x0000001513157223 */ /* 0x010fc60000000012 */
[----:B---3--:R-:W-:Y:S01]  /*0bc0*/  FADD R18, R11, R22 ;  /* 0x000000160b127221 */ /* 0x008fe20000000000 */
[----:B-----5:R-:W-:-:S03]  /*0bd0*/  FFMA R22, R22, R23, R21 ;  /* 0x0000001716167223 */ /* 0x020fc60000000015 */
[----:B------:R-:W-:Y:S01]  /*0be0*/  FADD R18, R18, R13 ;  /* 0x0000000d12127221 */ /* 0x000fe20000000000 */
[----:B------:R-:W-:-:S03]  /*0bf0*/  FFMA R20, R13, R20, R22 ;  /* 0x000000140d147223 */ /* 0x000fc60000000016 */
[----:B------:R-:W-:Y:S01]  /*0c00*/  FADD R11, R18, R25 ;  /* 0x00000019120b7221 */ /* 0x000fe20000000000 */
[----:B------:R-:W-:-:S07]  /*0c10*/  FFMA R18, R25, R24, R20 ;  /* 0x0000001819127223 */ /* 0x000fce0000000014 */
.L_x_8:
[----:B------:R-:W-:Y:S05]  /*0c20*/  @!P1 BRA `(.L_x_6) ;  /* 0x0000000000509947 */ /* 0x000fea0003800000 */
[----:B------:R-:W0:Y:S01]  /*0c30*/  LDC.64 R14, c[0x0][0x388] ;  /* 0x0000e200ff0e7b82 */ /* 0x000e220000000a00 */
[----:B------:R-:W-:-:S07]  /*0c40*/  IADD3 R13, PT, PT, -R12, R3, RZ ;  /* 0x000000030c0d7210 */ /* 0x000fce0007ffe1ff */
[----:B------:R-:W1:Y:S01]  /*0c50*/  LDC.64 R16, c[0x0][0x380] ;  /* 0x0000e000ff107b82 */ /* 0x000e620000000a00 */
[----:B0-----:R-:W-:-:S04]  /*0c60*/  IMAD.WIDE R14, R13, 0x4, R14 ;  /* 0x000000040d0e7825 */ /* 0x001fc800078e020e */
[----:B-1----:R-:W-:Y:S02]  /*0c70*/  IMAD.WIDE R16, R13, 0x4, R16 ;  /* 0x000000040d107825 */ /* 0x002fe400078e0210 */
[----:B------:R-:W2:Y:S04]  /*0c80*/  LDG.E.CONSTANT R13, desc[UR6][R14.64] ;  /* 0x000000060e0d7981 */ /* 0x000ea8000c1e9900 */
[----:B------:R-:W3:Y:S01]  /*0c90*/  LDG.E.CONSTANT R12, desc[UR6][R16.64] ;  /* 0x00000006100c7981 */ /* 0x000ee2000c1e9900 */
[----:B------:R-:W-:Y:S01]  /*0ca0*/  ISETP.NE.AND P0, PT, R7, 0x1, PT ;  /* 0x000000010700780c */ /* 0x000fe20003f05270 */
[----:B--2---:R-:W-:Y:S01]  /*0cb0*/  FADD R11, R11, R13 ;  /* 0x0000000d0b0b7221 */ /* 0x004fe20000000000 */
[----:B---3--:R-:W-:-:S11]  /*0cc0*/  FFMA R18, R13, R12, R18 ;  /* 0x0000000c0d127223 */ /* 0x008fd60000000012 */
[----:B------:R-:W-:Y:S05]  /*0cd0*/  @!P0 BRA `(.L_x_6) ;  /* 0x0000000000248947 */ /* 0x000fea0003800000 */
[----:B------:R-:W-:Y:S01]  /*0ce0*/  ISETP.NE.AND P0, PT, R7, 0x2, PT ;  /* 0x000000020700780c */ /* 0x000fe20003f05270 */
[----:B------:R-:W2:Y:S04]  /*0cf0*/  LDG.E.CONSTANT R13, desc[UR6][R14.64+-0x4] ;  /* 0xfffffc060e0d7981 */ /* 0x000ea8000c1e9900 */
[----:B------:R-:W3:Y:S08]  /*0d00*/  LDG.E.CONSTANT R12, desc[UR6][R16.64+-0x4] ;  /* 0xfffffc06100c7981 */ /* 0x000ef0000c1e9900 */
[----:B------:R-:W4:Y:S04]  /*0d10*/  @P0 LDG.E.CONSTANT R19, desc[UR6][R14.64+-0x8] ;  /* 0xfffff8060e130981 */ /* 0x000f28000c1e9900 */
[----:B------:R-:W5:Y:S01]  /*0d20*/  @P0 LDG.E.CONSTANT R20, desc[UR6][R16.64+-0x8] ;  /* 0xfffff80610140981 */ /* 0x000f62000c1e9900 */
[----:B--2---:R-:W-:Y:S01]  /*0d30*/  FADD R11, R11, R13 ;  /* 0x0000000d0b0b7221 */ /* 0x004fe20000000000 */
[----:B---3--:R-:W-:-:S03]  /*0d40*/  FFMA R18, R13, R12, R18 ;  /* 0x0000000c0d127223 */ /* 0x008fc60000000012 */
[----:B----4-:R-:W-:Y:S01]  /*0d50*/  @P0 FADD R11, R11, R19 ;  /* 0x000000130b0b0221 */ /* 0x010fe20000000000 */
[----:B-----5:R-:W-:-:S07]  /*0d60*/  @P0 FFMA R18, R19, R20, R18 ;  /* 0x0000001413120223 */ /* 0x020fce0000000012 */
.L_x_6:
[----:B------:R-:W0:Y:S01]  /*0d70*/  MUFU.RCP R12, R11 ;  /* 0x0000000b000c7308 */ /* 0x000e220000001000 */
[----:B------:R-:W-:Y:S01]  /*0d80*/  BSSY.RECONVERGENT B1, `(.L_x_9) ;  /* 0x000000c000017945 */ /* 0x000fe20003800200 */
[----:B------:R-:W-:-:S06]  /*0d90*/  FSETP.NEU.AND P2, PT, R11, RZ, PT ;  /* 0x000000ff0b00720b */ /* 0x000fcc0003f4d000 */
[----:B------:R-:W1:Y:S01]  /*0da0*/  FCHK P0, R18, R11 ;  /* 0x0000000b12007302 */ /* 0x000e620000000000 */
[----:B0-----:R-:W-:-:S04]  /*0db0*/  FFMA R13, R12, -R11, 1 ;  /* 0x3f8000000c0d7423 */ /* 0x001fc8000000080b */
[----:B------:R-:W-:-:S04]  /*0dc0*/  FFMA R13, R12, R13, R12 ;  /* 0x0000000d0c0d7223 */ /* 0x000fc8000000000c */
[----:B------:R-:W-:-:S04]  /*0dd0*/  FFMA R15, R13, R18, RZ ;  /* 0x000000120d0f7223 */ /* 0x000fc800000000ff */
[----:B------:R-:W-:-:S04]  /*0de0*/  FFMA R12, R15, -R11, R18 ;  /* 0x8000000b0f0c7223 */ /* 0x000fc80000000012 */
[----:B------:R-:W-:Y:S01]  /*0df0*/  FFMA R12, R13, R12, R15 ;  /* 0x0000000c0d0c7223 */ /* 0x000fe2000000000f */
[----:B-1----:R-:W-:Y:S06]  /*0e00*/  @!P0 BRA `(.L_x_10) ;  /* 0x00000000000c8947 */ /* 0x002fec0003800000 */
[----:B------:R-:W-:-:S07]  /*0e10*/  MOV R12, 0xe30 ;  /* 0x00000e30000c7802 */ /* 0x000fce0000000f00 */
[----:B------:R-:W-:Y:S05]  /*0e20*/  CALL.REL.NOINC `($__internal_0_$__cuda_sm3x_div_rn_noftz_f32_slowpath) ;  /* 0x0000000000307944 */ /* 0x000fea0003c00000 */
[----:B------:R-:W-:-:S07]  /*0e30*/  MOV R12, R11 ;  /* 0x0000000b000c7202 */ /* 0x000fce0000000f00 */
.L_x_10:
[----:B------:R-:W-:Y:S05]  /*0e40*/  BSYNC.RECONVERGENT B1 ;  /* 0x0000000000017941 */ /* 0x000fea0003800200 */
.L_x_9:
[----:B------:R-:W-:-:S07]  /*0e50*/  FSEL R11, R12, +QNAN , P2 ;  /* 0x7fc000000c0b7808 */ /* 0x000fce0001000000 */
.L_x_3:
[----:B------:R-:W-:Y:S05]  /*0e60*/  BSYNC.RECONVERGENT B0 ;  /* 0x0000000000007941 */ /* 0x000fea0003800200 */
.L_x_2:
[----:B------:R-:W0:Y:S01]  /*0e70*/  LDC.64 R12, c[0x0][0x3a0] ;  /* 0x0000e800ff0c7b82 */ /* 0x000e220000000a00 */
[----:B------:R-:W1:Y:S01]  /*0e80*/  LDCU UR8, c[0x0][0x390] ;  /* 0x00007200ff0877ac */ /* 0x000e620008000800 */
[----:B0-----:R-:W-:Y:S01]  /*0e90*/  IMAD.WIDE R12, R3, 0x4, R12 ;  /* 0x00000004030c7825 */ /* 0x001fe200078e020c */
[----:B------:R-:W-:-:S04]  /*0ea0*/  IADD3 R3, PT, PT, R0, R3, RZ ;  /* 0x0000000300037210 */ /* 0x000fc80007ffe0ff */
[----:B------:R0:W-:Y:S01]  /*0eb0*/  STG.E desc[UR6][R12.64], R11 ;  /* 0x0000000b0c007986 */ /* 0x0001e2000c101906 */
[----:B-1----:R-:W-:-:S13]  /*0ec0*/  ISETP.GE.AND P0, PT, R3, UR8, PT ;  /* 0x0000000803007c0c */ /* 0x002fda000bf06270 */
[----:B0-----:R-:W-:Y:S05]  /*0ed0*/  @!P0 BRA `(.L_x_11) ;  /* 0xfffffff000d08947 */ /* 0x001fea000383ffff */
[----:B------:R-:W-:Y:S05]  /*0ee0*/  EXIT ;  /* 0x000000000000794d */ /* 0x000fea0003800000 */
        .weak           $__internal_0_$__cuda_sm3x_div_rn_noftz_f32_slowpath
        .type           $__internal_0_$__cuda_sm3x_div_rn_noftz_f32_slowpath,@function
        .size           $__internal_0_$__cuda_sm3x_div_rn_noftz_f32_slowpath,(.L_x_36 - $__internal_0_$__cuda_sm3x_div_rn_noftz_f32_slowpath)
$__internal_0_$__cuda_sm3x_div_rn_noftz_f32_slowpath:
[----:B------:R-:W-:Y:S01]  /*0ef0*/  SHF.R.U32.HI R14, RZ, 0x17, R11 ;  /* 0x00000017ff0e7819 */ /* 0x000fe2000001160b */
[----:B------:R-:W-:Y:S01]  /*0f00*/  BSSY.RECONVERGENT B2, `(.L_x_12) ;  /* 0x0000062000027945 */ /* 0x000fe20003800200 */
[----:B------:R-:W-:Y:S02]  /*0f10*/  SHF.R.U32.HI R13, RZ, 0x17, R18 ;  /* 0x00000017ff0d7819 */ /* 0x000fe40000011612 */
[----:B------:R-:W-:Y:S02]  /*0f20*/  LOP3.LUT R14, R14, 0xff, RZ, 0xc0, !PT ;  /* 0x000000ff0e0e7812 */ /* 0x000fe400078ec0ff */
[----:B------:R-:W-:-:S03]  /*0f30*/  LOP3.LUT R15, R13, 0xff, RZ, 0xc0, !PT ;  /* 0x000000ff0d0f7812 */ /* 0x000fc600078ec0ff */
[----:B------:R-:W-:Y:S01]  /*0f40*/  VIADD R17, R14, 0xffffffff ;  /* 0xffffffff0e117836 */ /* 0x000fe20000000000 */
[----:B------:R-:W-:-:S04]  /*0f50*/  IADD3 R16, PT, PT, R15, -0x1, RZ ;  /* 0xffffffff0f107810 */ /* 0x000fc80007ffe0ff */
[----:B------:R-:W-:-:S04]  /*0f60*/  ISETP.GT.U32.AND P0, PT, R17, 0xfd, PT ;  /* 0x000000fd1100780c */ /* 0x000fc80003f04070 */
[----:B------:R-:W-:-:S13]  /*0f70*/  ISETP.GT.U32.OR P0, PT, R16, 0xfd, P0 ;  /* 0x000000fd1000780c */ /* 0x000fda0000704470 */
[----:B------:R-:W-:Y:S01]  /*0f80*/  @!P0 MOV R13, RZ ;  /* 0x000000ff000d8202 */ /* 0x000fe20000000f00 */
[----:B------:R-:W-:Y:S06]  /*0f90*/  @!P0 BRA `(.L_x_13) ;  /* 0x00000000005c8947 */ /* 0x000fec0003800000 */
[----:B------:R-:W-:Y:S02]  /*0fa0*/  FSETP.GTU.FTZ.AND P0, PT, |R18|, +INF , PT ;  /* 0x7f8000001200780b */ /* 0x000fe40003f1c200 */
[----:B------:R-:W-:-:S04]  /*0fb0*/  FSETP.GTU.FTZ.AND P1, PT, |R11|, +INF , PT ;  /* 0x7f8000000b00780b */ /* 0x000fc80003f3c200 */
[----:B------:R-:W-:-:S13]  /*0fc0*/  PLOP3.LUT P0, PT, P0, P1, PT, 0xf8, 0x8f ;  /* 0x00000000008f781c */ /* 0x000fda0000703f70 */
[----:B------:R-:W-:Y:S05]  /*0fd0*/  @P0 BRA `(.L_x_14) ;  /* 0x00000004004c0947 */ /* 0x000fea0003800000 */
[----:B------:R-:W-:-:S13]  /*0fe0*/  LOP3.LUT P0, RZ, R11, 0x7fffffff, R18, 0xc8, !PT ;  /* 0x7fffffff0bff7812 */ /* 0x000fda000780c812 */
[----:B------:R-:W-:Y:S05]  /*0ff0*/  @!P0 BRA `(.L_x_15) ;  /* 0x00000004003c8947 */ /* 0x000fea0003800000 */
[C---:B------:R-:W-:Y:S02]  /*1000*/  FSETP.NEU.FTZ.AND P3, PT, |R18|.reuse, +INF , PT ;  /* 0x7f8000001200780b */ /* 0x040fe40003f7d200 */
[----:B------:R-:W-:Y:S02]  /*1010*/  FSETP.NEU.FTZ.AND P1, PT, |R11|, +INF , PT ;  /* 0x7f8000000b00780b */ /* 0x000fe40003f3d200 */
[----:B------:R-:W-:-:S11]  /*1020*/  FSETP.NEU.FTZ.AND P0, PT, |R18|, +INF , PT ;  /* 0x7f8000001200780b */ /* 0x000fd60003f1d200 */
[----:B------:R-:W-:Y:S05]  /*1030*/  @!P1 BRA !P3, `(.L_x_15) ;  /* 0x00000004002c9947 */ /* 0x000fea0005800000 */
[----:B------:R-:W-:-:S04]  /*1040*/  LOP3.LUT P3, RZ, R18, 0x7fffffff, RZ, 0xc0, !PT ;  /* 0x7fffffff12ff7812 */ /* 0x000fc8000786c0ff */
[----:B------:R-:W-:-:S13]  /*1050*/  PLOP3.LUT P1, PT, P1, P3, PT, 0x2f, 0xf2 ;  /* 0x0000000000f2781c */ /* 0x000fda0000f26577 */
[----:B------:R-:W-:Y:S05]  /*1060*/  @P1 BRA `(.L_x_16) ;  /* 0x0000000400181947 */ /* 0x000fea0003800000 */
[----:B------:R-:W-:-:S04]  /*1070*/  LOP3.LUT P1, RZ, R11, 0x7fffffff, RZ, 0xc0, !PT ;  /* 0x7fffffff0bff7812 */ /* 0x000fc8000782c0ff */
[----:B------:R-:W-:-:S13]  /*1080*/  PLOP3.LUT P0, PT, P0, P1, PT, 0x2f, 0xf2 ;  /* 0x0000000000f2781c */ /* 0x000fda0000702577 */
[----:B------:R-:W-:Y:S05]  /*1090*/  @P0 BRA `(.L_x_17) ;  /* 0x0000000400000947 */ /* 0x000fea0003800000 */
[----:B------:R-:W-:Y:S02]  /*10a0*/  ISETP.GE.AND P0, PT, R16, RZ, PT ;  /* 0x000000ff1000720c */ /* 0x000fe40003f06270 */
[----:B------:R-:W-:-:S11]  /*10b0*/  ISETP.GE.AND P1, PT, R17, RZ, PT ;  /* 0x000000ff1100720c */ /* 0x000fd60003f26270 */
[----:B------:R-:W-:Y:S01]  /*10c0*/  @P0 MOV R13, RZ ;  /* 0x000000ff000d0202 */ /* 0x000fe20000000f00 */
[----:B------:R-:W-:Y:S02]  /*10d0*/  @!P0 IMAD.MOV.U32 R13, RZ, RZ, -0x40 ;  /* 0xffffffc0ff0d8424 */ /* 0x000fe400078e00ff */
[----:B------:R-:W-:Y:S01]  /*10e0*/  @!P0 FFMA R18, R18, 1.84467440737095516160e+19, RZ ;  /* 0x5f80000012128823 */ /* 0x000fe200000000ff */
[----:B------:R-:W-:Y:S02]  /*10f0*/  @!P1 FFMA R11, R11, 1.84467440737095516160e+19, RZ ;  /* 0x5f8000000b0b9823 */ /* 0x000fe400000000ff */
[----:B------:R-:W-:-:S07]  /*1100*/  @!P1 IADD3 R13, PT, PT, R13, 0x40, RZ ;  /* 0x000000400d0d9810 */ /* 0x000fce0007ffe0ff */
.L_x_13:
[----:B------:R-:W-:Y:S01]  /*1110*/  LEA R16, R14, 0xc0800000, 0x17 ;  /* 0xc08000000e107811 */ /* 0x000fe200078eb8ff */
[----:B------:R-:W-:Y:S01]  /*1120*/  BSSY.RECONVERGENT B3, `(.L_x_18) ;  /* 0x0000036000037945 */ /* 0x000fe20003800200 */
[----:B------:R-:W-:Y:S02]  /*1130*/  IADD3 R15, PT, PT, R15, -0x7f, RZ ;  /* 0xffffff810f0f7810 */ /* 0x000fe40007ffe0ff */
[----:B------:R-:W-:-:S03]  /*1140*/  IADD3 R17, PT, PT, -R16, R11, RZ ;  /* 0x0000000b10117210 */ /* 0x000fc60007ffe1ff */
[----:B------:R-:W-:Y:S01]  /*1150*/  IMAD R11, R15, -0x800000, R18 ;  /* 0xff8000000f0b7824 */ /* 0x000fe200078e0212 */
[----:B------:R-:W0:Y:S01]  /*1160*/  MUFU.RCP R16, R17 ;  /* 0x0000001100107308 */ /* 0x000e220000001000 */
[----:B------:R-:W-:-:S04]  /*1170*/  FADD.FTZ R20, -R17, -RZ ;  /* 0x800000ff11147221 */ /* 0x000fc80000010100 */
[----:B0-----:R-:W-:-:S04]  /*1180*/  FFMA R19, R16, R20, 1 ;  /* 0x3f80000010137423 */ /* 0x001fc80000000014 */
[----:B------:R-:W-:-:S04]  /*1190*/  FFMA R16, R16, R19, R16 ;  /* 0x0000001310107223 */ /* 0x000fc80000000010 */
[----:B------:R-:W-:-:S04]  /*11a0*/  FFMA R19, R11, R16, RZ ;  /* 0x000000100b137223 */ /* 0x000fc800000000ff */
[----:B------:R-:W-:-:S04]  /*11b0*/  FFMA R18, R20, R19, R11 ;  /* 0x0000001314127223 */ /* 0x000fc8000000000b */
[----:B------:R-:W-:Y:S01]  /*11c0*/  FFMA R19, R16, R18, R19 ;  /* 0x0000001210137223 */ /* 0x000fe20000000013 */
[----:B------:R-:W-:-:S03]  /*11d0*/  IADD3 R18, PT, PT, R15, 0x7f, -R14 ;  /* 0x0000007f0f127810 */ /* 0x000fc60007ffe80e */
[----:B------:R-:W-:Y:S02]  /*11e0*/  FFMA R20, R20, R19, R11 ;  /* 0x0000001314147223 */ /* 0x000fe4000000000b */
[----:B------:R-:W-:Y:S02]  /*11f0*/  IMAD.IADD R18, R18, 0x1, R13 ;  /* 0x0000000112127824 */ /* 0x000fe400078e020d */
[----:B------:R-:W-:-:S05]  /*1200*/  FFMA R11, R16, R20, R19 ;  /* 0x00000014100b7223 */ /* 0x000fca0000000013 */
[----:B------:R-:W-:-:S04]  /*1210*/  SHF.R.U32.HI R14, RZ, 0x17, R11 ;  /* 0x00000017ff0e7819 */ /* 0x000fc8000001160b */
[----:B------:R-:W-:-:S04]  /*1220*/  LOP3.LUT R14, R14, 0xff, RZ, 0xc0, !PT ;  /* 0x000000ff0e0e7812 */ /* 0x000fc800078ec0ff */
[----:B------:R-:W-:-:S04]  /*1230*/  IADD3 R17, PT, PT, R14, R18, RZ ;  /* 0x000000120e117210 */ /* 0x000fc80007ffe0ff */
[----:B------:R-:W-:-:S04]  /*1240*/  IADD3 R13, PT, PT, R17, -0x1, RZ ;  /* 0xffffffff110d7810 */ /* 0x000fc80007ffe0ff */
[----:B------:R-:W-:-:S13]  /*1250*/  ISETP.GE.U32.AND P0, PT, R13, 0xfe, PT ;  /* 0x000000fe0d00780c */ /* 0x000fda0003f06070 */
[----:B------:R-:W-:Y:S05]  /*1260*/  @!P0 BRA `(.L_x_19) ;  /* 0x0000000000808947 */ /* 0x000fea0003800000 */
[----:B------:R-:W-:-:S13]  /*1270*/  ISETP.GT.AND P0, PT, R17, 0xfe, PT ;  /* 0x000000fe1100780c */ /* 0x000fda0003f04270 */
[----:B------:R-:W-:Y:S05]  /*1280*/  @P0 BRA `(.L_x_20) ;  /* 0x00000000006c0947 */ /* 0x000fea0003800000 */
[----:B------:R-:W-:-:S13]  /*1290*/  ISETP.GE.AND P0, PT, R17, 0x1, PT ;  /* 0x000000011100780c */ /* 0x000fda0003f06270 */
[----:B------:R-:W-:Y:S05]  /*12a0*/  @P0 BRA `(.L_x_21) ;  /* 0x0000000000740947 */ /* 0x000fea0003800000 */
[----:B------:R-:W-:Y:S02]  /*12b0*/  ISETP.GE.AND P0, PT, R17, -0x18, PT ;  /* 0xffffffe81100780c */ /* 0x000fe40003f06270 */
[----:B------:R-:W-:-:S11]  /*12c0*/  LOP3.LUT R11, R11, 0x80000000, RZ, 0xc0, !PT ;  /* 0x800000000b0b7812 */ /* 0x000fd600078ec0ff */
[----:B------:R-:W-:Y:S05]  /*12d0*/  @!P0 BRA `(.L_x_21) ;  /* 0x0000000000688947 */ /* 0x000fea0003800000 */
[CCC-:B------:R-:W-:Y:S01]  /*12e0*/  FFMA.RZ R13, R16.reuse, R20.reuse, R19.reuse ;  /* 0x00000014100d7223 */ /* 0x1c0fe2000000c013 */
[C---:B------:R-:W-:Y:S02]  /*12f0*/  IADD3 R15, PT, PT, R17.reuse, 0x20, RZ ;  /* 0x00000020110f7810 */ /* 0x040fe40007ffe0ff */
[----:B------:R-:W-:Y:S02]  /*1300*/  ISETP.NE.AND P3, PT, R17, RZ, PT ;  /* 0x000000ff1100720c */ /* 0x000fe40003f65270 */
[----:B------:R-:W-:Y:S01]  /*1310*/  LOP3.LUT R14, R13, 0x7fffff, RZ, 0xc0, !PT ;  /* 0x007fffff0d0e7812 */ /* 0x000fe200078ec0ff */
[CCC-:B------:R-:W-:Y:S01]  /*1320*/  FFMA.RP R13, R16.reuse, R20.reuse, R19.reuse ;  /* 0x00000014100d7223 */ /* 0x1c0fe20000008013 */
[----:B------:R-:W-:Y:S01]  /*1330*/  FFMA.RM R16, R16, R20, R19 ;  /* 0x0000001410107223 */ /* 0x000fe20000004013 */
[----:B------:R-:W-:Y:S01]  /*1340*/  ISETP.NE.AND P1, PT, R17, RZ, PT ;  /* 0x000000ff1100720c */ /* 0x000fe20003f25270 */
[----:B------:R-:W-:Y:S01]  /*1350*/  IMAD.MOV R17, RZ, RZ, -R17 ;  /* 0x000000ffff117224 */ /* 0x000fe200078e0a11 */
[----:B------:R-:W-:-:S02]  /*1360*/  LOP3.LUT R14, R14, 0x800000, RZ, 0xfc, !PT ;  /* 0x008000000e0e7812 */ /* 0x000fc400078efcff */
[----:B------:R-:W-:Y:S02]  /*1370*/  FSETP.NEU.FTZ.AND P0, PT, R13, R16, PT ;  /* 0x000000100d00720b */ /* 0x000fe40003f1d000 */
[----:B------:R-:W-:Y:S02]  /*1380*/  SHF.L.U32 R15, R14, R15, RZ ;  /* 0x0000000f0e0f7219 */ /* 0x000fe400000006ff */
[----:B------:R-:W-:Y:S02]  /*1390*/  SEL R13, R17, RZ, P3 ;  /* 0x000000ff110d7207 */ /* 0x000fe40001800000 */
[----:B------:R-:W-:Y:S02]  /*13a0*/  ISETP.NE.AND P1, PT, R15, RZ, P1 ;  /* 0x000000ff0f00720c */ /* 0x000fe40000f25270 */
[----:B------:R-:W-:Y:S02]  /*13b0*/  SHF.R.U32.HI R13, RZ, R13, R14 ;  /* 0x0000000dff0d7219 */ /* 0x000fe4000001160e */
[----:B------:R-:W-:-:S02]  /*13c0*/  PLOP3.LUT P0, PT, P0, P1, PT, 0xf8, 0x8f ;  /* 0x00000000008f781c */ /* 0x000fc40000703f70 */
[----:B------:R-:W-:Y:S02]  /*13d0*/  SHF.R.U32.HI R15, RZ, 0x1, R13 ;  /* 0x00000001ff0f7819 */ /* 0x000fe4000001160d */
[----:B------:R-:W-:-:S04]  /*13e0*/  SEL R14, RZ, 0x1, !P0 ;  /* 0x00000001ff0e7807 */ /* 0x000fc80004000000 */
[----:B------:R-:W-:-:S04]  /*13f0*/  LOP3.LUT R14, R14, 0x1, R15, 0xf8, !PT ;  /* 0x000000010e0e7812 */ /* 0x000fc800078ef80f */
[----:B------:R-:W-:-:S04]  /*1400*/  LOP3.LUT R14, R14, R13, RZ, 0xc0, !PT ;  /* 0x0000000d0e0e7212 */ /* 0x000fc800078ec0ff */
[----:B------:R-:W-:-:S04]  /*1410*/  IADD3 R14, PT, PT, R15, R14, RZ ;  /* 0x0000000e0f0e7210 */ /* 0x000fc80007ffe0ff */
[----:B------:R-:W-:Y:S01]  /*1420*/  LOP3.LUT R11, R14, R11, RZ, 0xfc, !PT ;  /* 0x0000000b0e0b7212 */ /* 0x000fe200078efcff */
[----:B------:R-:W-:Y:S06]  /*1430*/  BRA `(.L_x_21) ;  /* 0x0000000000107947 */ /* 0x000fec0003800000 */
.L_x_20:
[----:B------:R-:W-:-:S04]  /*1440*/  LOP3.LUT R11, R11, 0x80000000, RZ, 0xc0, !PT ;  /* 0x800000000b0b7812 */ /* 0x000fc800078ec0ff */
[----:B------:R-:W-:Y:S01]  /*1450*/  LOP3.LUT R11, R11, 0x7f800000, RZ, 0xfc, !PT ;  /* 0x7f8000000b0b7812 */ /* 0x000fe200078efcff */
[----:B------:R-:W-:Y:S06]  /*1460*/  BRA `(.L_x_21) ;  /* 0x0000000000047947 */ /* 0x000fec0003800000 */
.L_x_19:
[----:B------:R-:W-:-:S07]  /*1470*/  LEA R11, R18, R11, 0x17 ;  /* 0x0000000b120b7211 */ /* 0x000fce00078eb8ff */
.L_x_21:
[----:B------:R-:W-:Y:S05]  /*1480*/  BSYNC.RECONVERGENT B3 ;  /* 0x0000000000037941 */ /* 0x000fea0003800200 */
.L_x_18:
[----:B------:R-:W-:Y:S05]  /*1490*/  BRA `(.L_x_22) ;  /* 0x0000000000207947 */ /* 0x000fea0003800000 */
.L_x_17:
[----:B------:R-:W-:-:S04]  /*14a0*/  LOP3.LUT R11, R11, 0x80000000, R18, 0x48, !PT ;  /* 0x800000000b0b7812 */ /* 0x000fc800078e4812 */
[----:B------:R-:W-:Y:S01]  /*14b0*/  LOP3.LUT R11, R11, 0x7f800000, RZ, 0xfc, !PT ;  /* 0x7f8000000b0b7812 */ /* 0x000fe200078efcff */
[----:B------:R-:W-:Y:S06]  /*14c0*/  BRA `(.L_x_22) ;  /* 0x0000000000147947 */ /* 0x000fec0003800000 */
.L_x_16:
[----:B------:R-:W-:Y:S01]  /*14d0*/  LOP3.LUT R11, R11, 0x80000000, R18, 0x48, !PT ;  /* 0x800000000b0b7812 */ /* 0x000fe200078e4812 */
[----:B------:R-:W-:Y:S06]  /*14e0*/  BRA `(.L_x_22) ;  /* 0x00000000000c7947 */ /* 0x000fec0003800000 */
.L_x_15:
[----:B------:R-:W0:Y:S01]  /*14f0*/  MUFU.RSQ R11, -QNAN ;  /* 0xffc00000000b7908 */ /* 0x000e220000001400 */
[----:B------:R-:W-:Y:S05]  /*1500*/  BRA `(.L_x_22) ;  /* 0x0000000000047947 */ /* 0x000fea0003800000 */
.L_x_14:
[----:B------:R-:W-:-:S07]  /*1510*/  FADD.FTZ R11, R18, R11 ;  /* 0x0000000b120b7221 */ /* 0x000fce0000010000 */
.L_x_22:
[----:B------:R-:W-:Y:S05]  /*1520*/  BSYNC.RECONVERGENT B2 ;  /* 0x0000000000027941 */ /* 0x000fea0003800200 */
.L_x_12:
[----:B------:R-:W-:-:S04]  /*1530*/  HFMA2 R13, -RZ, RZ, 0, 0 ;  /* 0x00000000ff0d7431 */ /* 0x000fc800000001ff */
[----:B0-----:R-:W-:Y:S05]  /*1540*/  RET.REL.NODEC R12 `(edcf_apply_weights_f32) ;  /* 0xffffffe80cac7950 */ /* 0x001fea0003c3ffff */
.L_x_23:
[----:B------:R-:W-:-:S00]  /*1550*/  BRA `(.L_x_23) ;  /* 0xfffffffc00fc7947 */ /* 0x000fc0000383ffff */
[----:B------:R-:W-:-:S00]  /*1560*/  NOP ;  /* 0x0000000000007918 */ /* 0x000fc00000000000 */
        /* <DEDUP_REMOVED lines=9> */
.L_x_36:


//--------------------- .text.edcf_compute_dist_f32 --------------------------
	.section	.text.edcf_compute_dist_f32,"ax",@progbits
	.align	128
        .global         edcf_compute_dist_f32
        .type           edcf_compute_dist_f32,@function
        .size           edcf_compute_dist_f32,(.L_x_38 - edcf_compute_dist_f32)
        .other          edcf_compute_dist_f32,@"STO_CUDA_ENTRY STV_DEFAULT"
edcf_compute_dist_f32:
.text.edcf_compute_dist_f32:
        /* <DEDUP_REMOVED lines=11> */
[----:B------:R-:W1:Y:S01]  /*00b0*/  LDCU UR4, c[0x0][0x390] ;  /* 0x00007200ff0477ac */ /* 0x000e620008000800 */
[----:B------:R-:W2:Y:S01]  /*00c0*/  LDCU.64 UR8, c[0x0][0x358] ;  /* 0x00006b00ff0877ac */ /* 0x000ea20008000a00 */
[C---:B0-----:R-:W-:Y:S02]  /*00d0*/  ISETP.GT.AND P0, PT, R8.reuse, 0x1, PT ;  /* 0x000000010800780c */ /* 0x041fe40003f04270 */
[----:B-1----:R-:W-:-:S11]  /*00e0*/  IADD3 R6, PT, PT, R8, UR4, RZ ;  /* 0x0000000408067c10 */ /* 0x002fd6000fffe0ff */
[----:B--2---:R-:W-:Y:S05]  /*00f0*/  @P0 BRA `(.L_x_24) ;  /* 0x0000000000280947 */ /* 0x004fea0003800000 */
[----:B------:R-:W0:Y:S01]  /*0100*/  LDC.64 R4, c[0x0][0x398] ;  /* 0x0000e600ff047b82 */ /* 0x000e220000000a00 */
[----:B------:R-:W1:Y:S02]  /*0110*/  LDCU UR4, c[0x0][0x388] ;  /* 0x00007100ff0477ac */ /* 0x000e640008000800 */
.L_x_25:
[C---:B------:R-:W-:Y:S01]  /*0120*/  ISETP.GE.AND P0, PT, R7.reuse, R6, PT ;  /* 0x000000060700720c */ /* 0x040fe20003f06270 */
[----:B0-----:R-:W-:Y:S01]  /*0130*/  IMAD.WIDE R2, R7, 0x4, R4 ;  /* 0x0000000407027825 */ /* 0x001fe200078e0204 */
[----:B------:R-:W-:-:S11]  /*0140*/  IADD3 R7, PT, PT, R0, R7, RZ ;  /* 0x0000000700077210 */ /* 0x000fd60007ffe0ff */
[----:B------:R2:W-:Y:S04]  /*0150*/  @!P0 STG.E desc[UR8][R2.64], RZ ;  /* 0x000000ff02008986 */ /* 0x0005e8000c101908 */
[----:B------:R2:W-:Y:S01]  /*0160*/  @P0 STG.E desc[UR8][R2.64], RZ ;  /* 0x000000ff02000986 */ /* 0x0005e2000c101908 */
[----:B-1----:R-:W-:-:S13]  /*0170*/  ISETP.GE.AND P0, PT, R7, UR4, PT ;  /* 0x0000000407007c0c */ /* 0x002fda000bf06270 */
[----:B--2---:R-:W-:Y:S05]  /*0180*/  @!P0 BRA `(.L_x_25) ;  /* 0xfffffffc00e48947 */ /* 0x004fea000383ffff */
[----:B------:R-:W-:Y:S05]  /*0190*/  EXIT ;  /* 0x000000000000794d */ /* 0x000fea0003800000 */
.L_x_24:
[----:B------:R-:W0:Y:S01]  /*01a0*/  LDCU.64 UR6, c[0x0][0x380] ;  /* 0x00007000ff0677ac */ /* 0x000e220008000a00 */
[C---:B------:R-:W-:Y:S02]  /*01b0*/  IADD3 R9, PT, PT, R8.reuse, 0x7, RZ ;  /* 0x0000000708097810 */ /* 0x040fe40007ffe0ff */
[C---:B------:R-:W-:Y:S02]  /*01c0*/  IADD3 R21, PT, PT, R8.reuse, 0xf, RZ ;  /* 0x0000000f08157810 */ /* 0x040fe40007ffe0ff */
[C---:B------:R-:W-:Y:S02]  /*01d0*/  IADD3 R4, PT, PT, R8.reuse, -0x2, RZ ;  /* 0xfffffffe08047810 */ /* 0x040fe40007ffe0ff */
[----:B------:R-:W-:Y:S02]  /*01e0*/  LOP3.LUT R3, R9, 0x7, RZ, 0xc0, !PT ;  /* 0x0000000709037812 */ /* 0x000fe400078ec0ff */
[----:B------:R-:W-:Y:S02]  /*01f0*/  LOP3.LUT R2, R21, 0xf, RZ, 0xc0, !PT ;  /* 0x0000000f15027812 */ /* 0x000fe400078ec0ff */
[----:B------:R-:W-:-:S02]  /*0200*/  IADD3 R8, PT, PT, R8, -0x1, RZ ;  /* 0xffffffff08087810 */ /* 0x000fc40007ffe0ff */
[----:B------:R-:W-:Y:S02]  /*0210*/  IADD3 R3, PT, PT, R3, -0x1, RZ ;  /* 0xffffffff03037810 */ /* 0x000fe40007ffe0ff */
[----:B------:R-:W-:Y:S02]  /*0220*/  IADD3 R2, PT, PT, R2, -0x1, RZ ;  /* 0xffffffff02027810 */ /* 0x000fe40007ffe0ff */
[----:B------:R-:W-:Y:S01]  /*0230*/  LOP3.LUT R10, R8, 0xfffffff0, RZ, 0xc0, !PT ;  /* 0xfffffff0080a7812 */ /* 0x000fe200078ec0ff */
[----:B0-----:R-:W-:Y:S01]  /*0240*/  UIADD3 UR5, UP0, UPT, UR6, -0x20, URZ ;  /* 0xffffffe006057890 */ /* 0x001fe2000ff1e0ff */
[----:B------:R-:W-:Y:S02]  /*0250*/  ISETP.GE.U32.AND P0, PT, R4, 0xf, PT ;  /* 0x0000000f0400780c */ /* 0x000fe40003f06070 */
[----:B------:R-:W-:Y:S01]  /*0260*/  ISETP.GE.U32.AND P1, PT, R3, 0x3, PT ;  /* 0x000000030300780c */ /* 0x000fe20003f26070 */
[----:B------:R-:W-:Y:S01]  /*0270*/  UIADD3.X UR6, UPT, UPT, UR7, -0x1, URZ, UP0, !UPT ;  /* 0xffffffff07067890 */ /* 0x000fe200087fe4ff */
[----:B------:R-:W-:-:S02]  /*0280*/  ISETP.GE.U32.AND P2, PT, R2, 0x7, PT ;  /* 0x000000070200780c */ /* 0x000fc40003f46070 */
[----:B------:R-:W-:Y:S02]  /*0290*/  LOP3.LUT R9, R9, 0x3, RZ, 0xc0, !PT ;  /* 0x0000000309097812 */ /* 0x000fe400078ec0ff */
[----:B------:R-:W-:-:S09]  /*02a0*/  IADD3 R10, PT, PT, -R10, RZ, RZ ;  /* 0x000000ff0a0a7210 */ /* 0x000fd20007ffe1ff */
.L_x_34:
[----:B------:R-:W-:Y:S01]  /*02b0*/  ISETP.GE.AND P3, PT, R7, R6, PT ;  /* 0x000000060700720c */ /* 0x000fe20003f66270 */
[----:B------:R-:W-:-:S12]  /*02c0*/  BSSY.RECONVERGENT B0, `(.L_x_26) ;  /* 0x000008c000007945 */ /* 0x000fd80003800200 */
[----:B012--5:R-:W-:Y:S05]  /*02d0*/  @!P3 BRA `(.L_x_27) ;  /* 0x00000008001cb947 */ /* 0x027fea0003800000 */
[----:B------:R-:W0:Y:S02]  /*02e0*/  LDC.64 R2, c[0x0][0x380] ;  /* 0x0000e000ff027b82 */ /* 0x000e240000000a00 */
[----:B0-----:R-:W-:-:S05]  /*02f0*/  IMAD.WIDE R4, R7, 0x4, R2 ;  /* 0x0000000407047825 */ /* 0x001fca00078e0202 */
[----:B------:R0:W5:Y:S01]  /*0300*/  LDG.E.CONSTANT R11, desc[UR8][R4.64] ;  /* 0x00000008040b7981 */ /* 0x000162000c1e9900 */
[----:B------:R-:W-:Y:S01]  /*0310*/  UMOV UR4, 0x1 ;  /* 0x0000000100047882 */ /* 0x000fe20000000000 */
[----:B------:R-:W-:Y:S01]  /*0320*/  HFMA2 R12, -RZ, RZ, 0, 0 ;  /* 0x00000000ff0c7431 */ /* 0x000fe200000001ff */
[----:B------:R-:W-:Y:S06]  /*0330*/  @!P0 BRA `(.L_x_28) ;  /* 0x0000000000f48947 */ /* 0x000fec0003800000 */
[----:B0-----:R-:W-:Y:S01]  /*0340*/  MOV R4, UR5 ;  /* 0x0000000500047c02 */ /* 0x001fe20008000f00 */
[----:B------:R-:W-:Y:S01]  /*0350*/  UMOV UR4, URZ ;  /* 0x000000ff00047c82 */ /* 0x000fe20008000000 */
[----:B------:R-:W-:Y:S02]  /*0360*/  MOV R5, UR6 ;  /* 0x0000000600057c02 */ /* 0x000fe40008000f00 */
[----:B------:R-:W-:Y:S02]  /*0370*/  MOV R12, RZ ;  /* 0x000000ff000c7202 */ /* 0x000fe40000000f00 */
[----:B------:R-:W-:Y:S01]  /*0380*/  MOV R13, R10 ;  /* 0x0000000a000d7202 */ /* 0x000fe20000000f00 */
[----:B------:R-:W-:-:S07]  /*0390*/  IMAD.WIDE R4, R7, 0x4, R4 ;  /* 0x0000000407047825 */ /* 0x000fce00078e0204 */
.L_x_29:
[----:B------:R-:W2:Y:S04]  /*03a0*/  LDG.E.CONSTANT R28, desc[UR8][R4.64+0x1c] ;  /* 0x00001c08041c7981 */ /* 0x000ea8000c1e9900 */
[----:B------:R-:W3:Y:S04]  /*03b0*/  LDG.E.CONSTANT R19, desc[UR8][R4.64+0x18] ;  /* 0x0000180804137981 */ /* 0x000ee8000c1e9900 */
[----:B------:R-:W4:Y:S04]  /*03c0*/  LDG.E.CONSTANT R15, desc[UR8][R4.64+0x14] ;  /* 0x00001408040f7981 */ /* 0x000f28000c1e9900 */
[----:B------:R-:W4:Y:S04]  /*03d0*/  LDG.E.CONSTANT R26, desc[UR8][R4.64+0x10] ;  /* 0x00001008041a7981 */ /* 0x000f28000c1e9900 */
[----:B------:R-:W4:Y:S04]  /*03e0*/  LDG.E.CONSTANT R14, desc[UR8][R4.64+0xc] ;  /* 0x00000c08040e7981 */ /* 0x000f28000c1e9900 */
[----:B------:R-:W4:Y:S04]  /*03f0*/  LDG.E.CONSTANT R16, desc[UR8][R4.64+0x8] ;  /* 0x0000080804107981 */ /* 0x000f28000c1e9900 */
[----:B------:R-:W4:Y:S04]  /*0400*/  LDG.E.CONSTANT R24, desc[UR8][R4.64+0x4] ;  /* 0x0000040804187981 */ /* 0x000f28000c1e9900 */
[----:B------:R-:W4:Y:S04]  /*0410*/  LDG.E.CONSTANT R22, desc[UR8][R4.64] ;  /* 0x0000000804167981 */ /* 0x000f28000c1e9900 */
[----:B------:R-:W4:Y:S04]  /*0420*/  LDG.E.CONSTANT R20, desc[UR8][R4.64+-0x4] ;  /* 0xfffffc0804147981 */ /* 0x000f28000c1e9900 */
[----:B------:R-:W4:Y:S01]  /*0430*/  LDG.E.CONSTANT R18, desc[UR8][R4.64+-0x8] ;  /* 0xfffff80804127981 */ /* 0x000f22000c1e9900 */
[----:B--2--5:R-:W-:-:S03]  /*0440*/  FADD R17, R11, -R28 ;  /* 0x8000001c0b117221 */ /* 0x024fc60000000000 */
[----:B------:R-:W2:Y:S01]  /*0450*/  LDG.E.CONSTANT R28, desc[UR8][R4.64+-0xc] ;  /* 0xfffff408041c7981 */ /* 0x000ea2000c1e9900 */
[----:B------:R-:W-:Y:S01]  /*0460*/  FFMA R17, R17, R17, R12 ;  /* 0x0000001111117223 */ /* 0x000fe2000000000c */
[----:B---3--:R-:W-:Y:S02]  /*0470*/  FADD R19, R11, -R19 ;  /* 0x800000130b137221 */ /* 0x008fe40000000000 */
[----:B------:R-:W3:Y:S02]  /*0480*/  LDG.E.CONSTANT R12, desc[UR8][R4.64+-0x10] ;  /* 0xfffff008040c7981 */ /* 0x000ee4000c1e9900 */
[----:B------:R-:W-:Y:S02]  /*0490*/  FFMA R19, R19, R19, R17 ;  /* 0x0000001313137223 */ /* 0x000fe40000000011 */
[----:B------:R-:W3:Y:S01]  /*04a0*/  LDG.E.CONSTANT R17, desc[UR8][R4.64+-0x14] ;  /* 0xffffec0804117981 */ /* 0x000ee2000c1e9900 */
[----:B----4-:R-:W-:-:S03]  /*04b0*/  FADD R23, R11, -R15 ;  /* 0x8000000f0b177221 */ /* 0x010fc60000000000 */
[----:B------:R-:W4:Y:S01]  /*04c0*/  LDG.E.CONSTANT R15, desc[UR8][R4.64+-0x18] ;  /* 0xffffe808040f7981 */ /* 0x000f22000c1e9900 */
[----:B------:R-:W-:Y:S01]  /*04d0*/  FADD R26, R11, -R26 ;  /* 0x8000001a0b1a7221 */ /* 0x000fe20000000000 */
[----:B------:R-:W-:Y:S02]  /*04e0*/  FFMA R23, R23, R23, R19 ;  /* 0x0000001717177223 */ /* 0x000fe40000000013 */
[----:B------:R-:W4:Y:S02]  /*04f0*/  LDG.E.CONSTANT R19, desc[UR8][R4.64+-0x1c] ;  /* 0xffffe40804137981 */ /* 0x000f24000c1e9900 */
[----:B------:R-:W-:Y:S02]  /*0500*/  FFMA R23, R26, R26, R23 ;  /* 0x0000001a1a177223 */ /* 0x000fe40000000017 */
[----:B------:R0:W4:Y:S01]  /*0510*/  LDG.E.CONSTANT R26, desc[UR8][R4.64+-0x20] ;  /* 0xffffe008041a7981 */ /* 0x000122000c1e9900 */
[C---:B------:R-:W-:Y:S01]  /*0520*/  FADD R14, R11.reuse, -R14 ;  /* 0x8000000e0b0e7221 */ /* 0x040fe20000000000 */
[C---:B------:R-:W-:Y:S01]  /*0530*/  FADD R16, R11.reuse, -R16 ;  /* 0x800000100b107221 */ /* 0x040fe20000000000 */
[----:B------:R-:W-:Y:S01]  /*0540*/  FADD R24, R11, -R24 ;  /* 0x800000180b187221 */ /* 0x000fe20000000000 */
[----:B------:R-:W-:Y:S01]  /*0550*/  IADD3 R13, PT, PT, R13, 0x10, RZ ;  /* 0x000000100d0d7810 */ /* 0x000fe20007ffe0ff */
[----:B------:R-:W-:Y:S01]  /*0560*/  FFMA R23, R14, R14, R23 ;  /* 0x0000000e0e177223 */ /* 0x000fe20000000017 */
[----:B------:R-:W-:Y:S01]  /*0570*/  FADD R22, R11, -R22 ;  /* 0x800000160b167221 */ /* 0x000fe20000000000 */
[----:B------:R-:W-:Y:S01]  /*0580*/  UIADD3 UR4, UPT, UPT, UR4, 0x10, URZ ;  /* 0x0000001004047890 */ /* 0x000fe2000fffe0ff */
[----:B------:R-:W-:Y:S01]  /*0590*/  ISETP.NE.AND P3, PT, R13, RZ, PT ;  /* 0x000000ff0d00720c */ /* 0x000fe20003f65270 */
[----:B------:R-:W-:Y:S01]  /*05a0*/  FFMA R23, R16, R16, R23 ;  /* 0x0000001010177223 */ /* 0x000fe20000000017 */
[----:B------:R-:W-:Y:S01]  /*05b0*/  FADD R20, R11, -R20 ;  /* 0x800000140b147221 */ /* 0x000fe20000000000 */
[----:B0-----:R-:W-:-:S02]  /*05c0*/  IADD3 R4, P4, PT, R4, -0x40, RZ ;  /* 0xffffffc004047810 */ /* 0x001fc40007f9e0ff */
[----:B------:R-:W-:Y:S01]  /*05d0*/  FFMA R23, R24, R24, R23 ;  /* 0x0000001818177223 */ /* 0x000fe20000000017 */
[----:B------:R-:W-:Y:S01]  /*05e0*/  FADD R18, R11, -R18 ;  /* 0x800000120b127221 */ /* 0x000fe20000000000 */
[----:B------:R-:W-:Y:S02]  /*05f0*/  IADD3.X R5, PT, PT, R5, -0x1, RZ, P4, !PT ;  /* 0xffffffff05057810 */ /* 0x000fe400027fe4ff */
[----:B------:R-:W-:-:S04]  /*0600*/  FFMA R23, R22, R22, R23 ;  /* 0x0000001616177223 */ /* 0x000fc80000000017 */
[----:B------:R-:W-:-:S04]  /*0610*/  FFMA R23, R20, R20, R23 ;  /* 0x0000001414177223 */ /* 0x000fc80000000017 */
[----:B------:R-:W-:Y:S01]  /*0620*/  FFMA R23, R18, R18, R23 ;  /* 0x0000001212177223 */ /* 0x000fe20000000017 */
[----:B--2---:R-:W-:-:S04]  /*0630*/  FADD R28, R11, -R28 ;  /* 0x8000001c0b1c7221 */ /* 0x004fc80000000000 */
[----:B------:R-:W-:Y:S01]  /*0640*/  FFMA R23, R28, R28, R23 ;  /* 0x0000001c1c177223 */ /* 0x000fe20000000017 */
[----:B---3--:R-:W-:-:S04]  /*0650*/  FADD R12, R11, -R12 ;  /* 0x8000000c0b0c7221 */ /* 0x008fc80000000000 */
[----:B------:R-:W-:Y:S01]  /*0660*/  FFMA R23, R12, R12, R23 ;  /* 0x0000000c0c177223 */ /* 0x000fe20000000017 */
[----:B------:R-:W-:-:S04]  /*0670*/  FADD R12, R11, -R17 ;  /* 0x800000110b0c7221 */ /* 0x000fc80000000000 */
[----:B------:R-:W-:Y:S01]  /*0680*/  FFMA R23, R12, R12, R23 ;  /* 0x0000000c0c177223 */ /* 0x000fe20000000017 */
[----:B----4-:R-:W-:-:S04]  /*0690*/  FADD R12, R11, -R15 ;  /* 0x8000000f0b0c7221 */ /* 0x010fc80000000000 */
[----:B------:R-:W-:Y:S01]  /*06a0*/  FFMA R23, R12, R12, R23 ;  /* 0x0000000c0c177223 */ /* 0x000fe20000000017 */
[C---:B------:R-:W-:Y:S01]  /*06b0*/  FADD R12, R11.reuse, -R19 ;  /* 0x800000130b0c7221 */ /* 0x040fe20000000000 */
[----:B------:R-:W-:-:S03]  /*06c0*/  FADD R15, R11, -R26 ;  /* 0x8000001a0b0f7221 */ /* 0x000fc60000000000 */
[----:B------:R-:W-:-:S04]  /*06d0*/  FFMA R12, R12, R12, R23 ;  /* 0x0000000c0c0c7223 */ /* 0x000fc80000000017 */
[----:B------:R-:W-:Y:S01]  /*06e0*/  FFMA R12, R15, R15, R12 ;  /* 0x0000000f0f0c7223 */ /* 0x000fe2000000000c */
[----:B------:R-:W-:Y:S06]  /*06f0*/  @P3 BRA `(.L_x_29) ;  /* 0xfffffffc00283947 */ /* 0x000fec000383ffff */
[----:B------:R-:W-:-:S12]  /*0700*/  UIADD3 UR4, UPT, UPT, UR4, 0x1, URZ ;  /* 0x0000000104047890 */ /* 0x000fd8000fffe0ff */
.L_x_28:
[----:B------:R-:W-:-:S13]  /*0710*/  LOP3.LUT P3, RZ, R8, 0xf, RZ, 0xc0, !PT ;  /* 0x0000000f08ff7812 */ /* 0x000fda000786c0ff */
[----:B------:R-:W-:Y:S05]  /*0720*/  @!P3 BRA `(.L_x_30) ;  /* 0x0000000000f8b947 */ /* 0x000fea0003800000 */
[----:B------:R-:W-:Y:S01]  /*0730*/  LOP3.LUT P3, RZ, R21, 0x7, RZ, 0xc0, !PT ;  /* 0x0000000715ff7812 */ /* 0x000fe2000786c0ff */
[----:B------:R-:W-:-:S12]  /*0740*/  @!P2 BRA `(.L_x_31) ;  /* 0x00000000006ca947 */ /* 0x000fd80003800000 */
[----:B0-----:R-:W-:-:S05]  /*0750*/  IADD3 R5, PT, PT, R7, -UR4, RZ ;  /* 0x8000000407057c10 */ /* 0x001fca000fffe0ff */
[----:B------:R-:W-:-:S05]  /*0760*/  IMAD.WIDE R4, R5, 0x4, R2 ;  /* 0x0000000405047825 */ /* 0x000fca00078e0202 */
[----:B------:R-:W2:Y:S04]  /*0770*/  LDG.E.CONSTANT R20, desc[UR8][R4.64] ;  /* 0x0000000804147981 */ /* 0x000ea8000c1e9900 */
[----:B------:R-:W3:Y:S04]  /*0780*/  LDG.E.CONSTANT R22, desc[UR8][R4.64+-0x4] ;  /* 0xfffffc0804167981 */ /* 0x000ee8000c1e9900 */
[----:B------:R-:W4:Y:S04]  /*0790*/  LDG.E.CONSTANT R24, desc[UR8][R4.64+-0x8] ;  /* 0xfffff80804187981 */ /* 0x000f28000c1e9900 */
[----:B------:R-:W4:Y:S04]  /*07a0*/  LDG.E.CONSTANT R26, desc[UR8][R4.64+-0xc] ;  /* 0xfffff408041a7981 */ /* 0x000f28000c1e9900 */
[----:B------:R-:W4:Y:S04]  /*07b0*/  LDG.E.CONSTANT R28, desc[UR8][R4.64+-0x10] ;  /* 0xfffff008041c7981 */ /* 0x000f28000c1e9900 */
[----:B------:R-:W4:Y:S04]  /*07c0*/  LDG.E.CONSTANT R14, desc[UR8][R4.64+-0x14] ;  /* 0xffffec08040e7981 */ /* 0x000f28000c1e9900 */
[----:B------:R-:W4:Y:S04]  /*07d0*/  LDG.E.CONSTANT R16, desc[UR8][R4.64+-0x18] ;  /* 0xffffe80804107981 */ /* 0x000f28000c1e9900 */
[----:B------:R0:W4:Y:S01]  /*07e0*/  LDG.E.CONSTANT R18, desc[UR8][R4.64+-0x1c] ;  /* 0xffffe40804127981 */ /* 0x000122000c1e9900 */
[----:B------:R-:W-:Y:S01]  /*07f0*/  UIADD3 UR4, UPT, UPT, UR4, 0x8, URZ ;  /* 0x0000000804047890 */ /* 0x000fe2000fffe0ff */
[----:B--2--5:R-:W-:-:S04]  /*0800*/  FADD R13, R11, -R20 ;  /* 0x800000140b0d7221 */ /* 0x024fc80000000000 */
[----:B------:R-:W-:Y:S01]  /*0810*/  FFMA R12, R13, R13, R12 ;  /* 0x0000000d0d0c7223 */ /* 0x000fe2000000000c */
[----:B---3--:R-:W-:-:S04]  /*0820*/  FADD R13, R11, -R22 ;  /* 0x800000160b0d7221 */ /* 0x008fc80000000000 */
[----:B------:R-:W-:Y:S01]  /*0830*/  FFMA R12, R13, R13, R12 ;  /* 0x0000000d0d0c7223 */ /* 0x000fe2000000000c */
[----:B----4-:R-:W-:-:S04]  /*0840*/  FADD R13, R11, -R24 ;  /* 0x800000180b0d7221 */ /* 0x010fc80000000000 */
[----:B------:R-:W-:Y:S01]  /*0850*/  FFMA R12, R13, R13, R12 ;  /* 0x0000000d0d0c7223 */ /* 0x000fe2000000000c */
[----:B------:R-:W-:-:S04]  /*0860*/  FADD R13, R11, -R26 ;  /* 0x8000001a0b0d7221 */ /* 0x000fc80000000000 */
[----:B------:R-:W-:Y:S01]  /*0870*/  FFMA R12, R13, R13, R12 ;  /* 0x0000000d0d0c7223 */ /* 0x000fe2000000000c */
[C---:B------:R-:W-:Y:S01]  /*0880*/  FADD R13, R11.reuse, -R28 ;  /* 0x8000001c0b0d7221 */ /* 0x040fe20000000000 */
[----:B0-----:R-:W-:-:S03]  /*0890*/  FADD R5, R11, -R14 ;  /* 0x8000000e0b057221 */ /* 0x001fc60000000000 */
[----:B------:R-:W-:Y:S01]  /*08a0*/  FFMA R12, R13, R13, R12 ;  /* 0x0000000d0d0c7223 */ /* 0x000fe2000000000c */
[----:B------:R-:W-:-:S03]  /*08b0*/  FADD R13, R11, -R16 ;  /* 0x800000100b0d7221 */ /* 0x000fc60000000000 */
[----:B------:R-:W-:Y:S01]  /*08c0*/  FFMA R12, R5, R5, R12 ;  /* 0x00000005050c7223 */ /* 0x000fe2000000000c */
[----:B------:R-:W-:-:S03]  /*08d0*/  FADD R5, R11, -R18 ;  /* 0x800000120b057221 */ /* 0x000fc60000000000 */
[----:B------:R-:W-:-:S04]  /*08e0*/  FFMA R12, R13, R13, R12 ;  /* 0x0000000d0d0c7223 */ /* 0x000fc8000000000c */
[----:B------:R-:W-:-:S07]  /*08f0*/  FFMA R12, R5, R5, R12 ;  /* 0x00000005050c7223 */ /* 0x000fce000000000c */
.L_x_31:
[----:B------:R-:W-:Y:S05]  /*0900*/  @!P3 BRA `(.L_x_30) ;  /* 0x000000000080b947 */ /* 0x000fea0003800000 */
[----:B------:R-:W-:Y:S01]  /*0910*/  ISETP.NE.AND P3, PT, R9, RZ, PT ;  /* 0x000000ff0900720c */ /* 0x000fe20003f65270 */
[----:B------:R-:W-:-:S12]  /*0920*/  @!P1 BRA `(.L_x_32) ;  /* 0x00000000003c9947 */ /* 0x000fd80003800000 */
[----:B0-----:R-:W-:-:S05]  /*0930*/  IADD3 R5, PT, PT, R7, -UR4, RZ ;  /* 0x8000000407057c10 */ /* 0x001fca000fffe0ff */
[----:B------:R-:W-:-:S05]  /*0940*/  IMAD.WIDE R4, R5, 0x4, R2 ;  /* 0x0000000405047825 */ /* 0x000fca00078e0202 */
[----:B------:R-:W2:Y:S04]  /*0950*/  LDG.E.CONSTANT R14, desc[UR8][R4.64] ;  /* 0x00000008040e7981 */ /* 0x000ea8000c1e9900 */
[----:B------:R-:W3:Y:S04]  /*0960*/  LDG.E.CONSTANT R16, desc[UR8][R4.64+-0x4] ;  /* 0xfffffc0804107981 */ /* 0x000ee8000c1e9900 */
[----:B------:R-:W4:Y:S04]  /*0970*/  LDG.E.CONSTANT R18, desc[UR8][R4.64+-0x8] ;  /* 0xfffff80804127981 */ /* 0x000f28000c1e9900 */
[----:B------:R-:W4:Y:S01]  /*0980*/  LDG.E.CONSTANT R20, desc[UR8][R4.64+-0xc] ;  /* 0xfffff40804147981 */ /* 0x000f22000c1e9900 */
[----:B------:R-:W-:Y:S01]  /*0990*/  UIADD3 UR4, UPT, UPT, UR4, 0x4, URZ ;  /* 0x0000000404047890 */ /* 0x000fe2000fffe0ff */
[----:B--2--5:R-:W-:-:S04]  /*09a0*/  FADD R13, R11, -R14 ;  /* 0x8000000e0b0d7221 */ /* 0x024fc80000000000 */
[----:B------:R-:W-:Y:S01]  /*09b0*/  FFMA R12, R13, R13, R12 ;  /* 0x0000000d0d0c7223 */ /* 0x000fe2000000000c */
[C---:B---3--:R-:W-:Y:S01]  /*09c0*/  FADD R13, R11.reuse, -R16 ;  /* 0x800000100b0d7221 */ /* 0x048fe20000000000 */
[----:B----4-:R-:W-:-:S03]  /*09d0*/  FADD R15, R11, -R18 ;  /* 0x800000120b0f7221 */ /* 0x010fc60000000000 */
[----:B------:R-:W-:Y:S01]  /*09e0*/  FFMA R12, R13, R13, R12 ;  /* 0x0000000d0d0c7223 */ /* 0x000fe2000000000c */
[----:B------:R-:W-:-:S03]  /*09f0*/  FADD R13, R11, -R20 ;  /* 0x800000140b0d7221 */ /* 0x000fc60000000000 */
[----:B------:R-:W-:-:S04]  /*0a00*/  FFMA R12, R15, R15, R12 ;  /* 0x0000000f0f0c7223 */ /* 0x000fc8000000000c */
[----:B------:R-:W-:-:S07]  /*0a10*/  FFMA R12, R13, R13, R12 ;  /* 0x0000000d0d0c7223 */ /* 0x000fce000000000c */
.L_x_32:
[----:B------:R-:W-:Y:S05]  /*0a20*/  @!P3 BRA `(.L_x_30) ;  /* 0x000000000038b947 */ /* 0x000fea0003800000 */
[----:B0-----:R-:W-:-:S05]  /*0a30*/  IADD3 R5, PT, PT, R7, -UR4, RZ ;  /* 0x8000000407057c10 */ /* 0x001fca000fffe0ff */
[----:B------:R-:W-:-:S05]  /*0a40*/  IMAD.WIDE R2, R5, 0x4, R2 ;  /* 0x0000000405027825 */ /* 0x000fca00078e0202 */
[----:B------:R-:W2:Y:S01]  /*0a50*/  LDG.E.CONSTANT R4, desc[UR8][R2.64] ;  /* 0x0000000802047981 */ /* 0x000ea2000c1e9900 */
[----:B------:R-:W-:Y:S01]  /*0a60*/  ISETP.NE.AND P3, PT, R9, 0x1, PT ;  /* 0x000000010900780c */ /* 0x000fe20003f65270 */
[----:B--2--5:R-:W-:-:S04]  /*0a70*/  FADD R5, R11, -R4 ;  /* 0x800000040b057221 */ /* 0x024fc80000000000 */
[----:B------:R-:W-:-:S08]  /*0a80*/  FFMA R12, R5, R5, R12 ;  /* 0x00000005050c7223 */ /* 0x000fd0000000000c */
[----:B------:R-:W-:Y:S05]  /*0a90*/  @!P3 BRA `(.L_x_30) ;  /* 0x00000000001cb947 */ /* 0x000fea0003800000 */
[----:B------:R-:W-:Y:S01]  /*0aa0*/  ISETP.NE.AND P3, PT, R9, 0x2, PT ;  /* 0x000000020900780c */ /* 0x000fe20003f65270 */
[----:B------:R-:W2:-:S12]  /*0ab0*/  LDG.E.CONSTANT R4, desc[UR8][R2.64+-0x4] ;  /* 0xfffffc0802047981 */ /* 0x000e98000c1e9900 */
[----:B------:R-:W3:Y:S01]  /*0ac0*/  @P3 LDG.E.CONSTANT R14, desc[UR8][R2.64+-0x8] ;  /* 0xfffff808020e3981 */ /* 0x000ee2000c1e9900 */
[----:B--2---:R-:W-:-:S04]  /*0ad0*/  FADD R5, R11, -R4 ;  /* 0x800000040b057221 */ /* 0x004fc80000000000 */
[----:B------:R-:W-:Y:S01]  /*0ae0*/  FFMA R12, R5, R5, R12 ;  /* 0x00000005050c7223 */ /* 0x000fe2000000000c */
[----:B---3--:R-:W-:-:S04]  /*0af0*/  @P3 FADD R11, R11, -R14 ;  /* 0x8000000e0b0b3221 */ /* 0x008fc80000000000 */
[----:B------:R-:W-:-:S07]  /*0b00*/  @P3 FFMA R12, R11, R11, R12 ;  /* 0x0000000b0b0c3223 */ /* 0x000fce000000000c */
.L_x_30:
[----:B------:R-:W1:Y:S02]  /*0b10*/  LDC.64 R2, c[0x0][0x398] ;  /* 0x0000e600ff027b82 */ /* 0x000e640000000a00 */
[----:B-1----:R-:W-:-:S05]  /*0b20*/  IMAD.WIDE R2, R7, 0x4, R2 ;  /* 0x0000000407027825 */ /* 0x002fca00078e0202 */
[----:B------:R1:W-:Y:S01]  /*0b30*/  STG.E desc[UR8][R2.64], R12 ;  /* 0x0000000c02007986 */ /* 0x0003e2000c101908 */
[----:B------:R-:W-:Y:S05]  /*0b40*/  BRA `(.L_x_33) ;  /* 0x00000000000c7947 */ /* 0x000fea0003800000 */
.L_x_27:
[----:B------:R-:W0:Y:S02]  /*0b50*/  LDC.64 R2, c[0x0][0x398] ;  /* 0x0000e600ff027b82 */ /* 0x000e240000000a00 */
[----:B0-----:R-:W-:-:S05]  /*0b60*/  IMAD.WIDE R2, R7, 0x4, R2 ;  /* 0x0000000407027825 */ /* 0x001fca00078e0202 */
[----:B------:R2:W-:Y:S02]  /*0b70*/  STG.E desc[UR8][R2.64], RZ ;  /* 0x000000ff02007986 */ /* 0x0005e4000c101908 */
.L_x_33:
[----:B------:R-:W-:Y:S05]  /*0b80*/  BSYNC.RECONVERGENT B0 ;  /* 0x0000000000007941 */ /* 0x000fea0003800200 */
.L_x_26:
[----:B------:R-:W3:Y:S01]  /*0b90*/  LDCU UR4, c[0x0][0x388] ;  /* 0x00007100ff0477ac */ /* 0x000ee20008000800 */
[----:B------:R-:W-:-:S04]  /*0ba0*/  IADD3 R7, PT, PT, R0, R7, RZ ;  /* 0x0000000700077210 */ /* 0x000fc80007ffe0ff */
[----:B---3--:R-:W-:-:S13]  /*0bb0*/  ISETP.GE.AND P3, PT, R7, UR4, PT ;  /* 0x0000000407007c0c */ /* 0x008fda000bf66270 */
[----:B------:R-:W-:Y:S05]  /*0bc0*/  @!P3 BRA `(.L_x_34) ;  /* 0xfffffff400b8b947 */ /* 0x000fea000383ffff */
[----:B------:R-:W-:Y:S05]  /*0bd0*/  EXIT ;  /* 0x000000000000794d */ /* 0x000fea0003800000 */
.L_x_35:
        /* <DEDUP_REMOVED lines=10> */
.L_x_38:


//--------------------- .nv.shared.reserved.0     --------------------------
	.section	.nv.shared.reserved.0,"aw",@nobits
	.weak		__nv_reservedSMEM_offset_0_alias
	.size		__nv_reservedSMEM_offset_0_alias, 0, 64
	.other		__nv_reservedSMEM_offset_0_alias,@"STO_CUDA_RESERVED_SHARED STV_DEFAULT"
__nv_reservedSMEM_offset_0_alias:
	.zero		0
	.zero		64


//--------------------- .nv.constant0.edcf_apply_weights_f32 --------------------------
	.section	.nv.constant0.edcf_apply_weights_f32,"a",@progbits
	.sectionflags	@""
	.align	4
.nv.constant0.edcf_apply_weights_f32:
	.zero		936


//--------------------- .nv.constant0.edcf_compute_dist_f32 --------------------------
	.section	.nv.constant0.edcf_compute_dist_f32,"a",@progbits
	.sectionflags	@""
	.align	4
.nv.constant0.edcf_compute_dist_f32:
	.zero		928


//--------------------- SYMBOLS --------------------------

	.type		.nv.reservedSmem.offset0,@object
	.size		.nv.reservedSmem.offset0,0x4
